def attn_fwd(
    Q,
    K,
    V,
    Out,
    Lse,
    sm_scale,
    stride_qz,
    stride_qh,
    stride_qm,
    stride_qk,
    stride_kz,
    stride_kh,
    stride_kn,
    stride_kk,
    stride_vz,
    stride_vh,
    stride_vn,
    stride_vk,
    stride_oz,
    stride_oh,
    stride_om,
    stride_ok,
    seqlen_q,
    seqlen_k,
    BLOCK_M: tl.constexpr,
    BLOCK_N: tl.constexpr,
    HEAD_DIM: tl.constexpr,
    CAUSAL: tl.constexpr,
):
    start_m = tl.program_id(0)
    off_hz = tl.program_id(1)
    q_off = off_hz * stride_qh
    k_off = off_hz * stride_kh
    v_off = off_hz * stride_vh
    offs_m = start_m * BLOCK_M + tl.arange(0, BLOCK_M)
    offs_d = tl.arange(0, HEAD_DIM)
    offs_n = tl.arange(0, BLOCK_N)
    q_ptrs = Q + q_off + offs_m[:, None] * stride_qm + offs_d[None, :] * stride_qk
    k_ptrs = K + k_off + offs_d[:, None] * stride_kk + offs_n[None, :] * stride_kn
    v_ptrs = V + v_off + offs_n[:, None] * stride_vn + offs_d[None, :] * stride_vk
    m_i = tl.full([BLOCK_M], float("-inf"), dtype=tl.float32)
    l_i = tl.zeros([BLOCK_M], dtype=tl.float32) + 1.0
    acc = tl.zeros([BLOCK_M, HEAD_DIM], dtype=tl.float32)
    q = tl.load(q_ptrs)
    acc, l_i, m_i = _attn_fwd_inner(
        acc,
        l_i,
        m_i,
        q,
        k_ptrs,
        v_ptrs,
        sm_scale,
        stride_kn,
        stride_vn,
        start_m,
        seqlen_k,
        BLOCK_M,
        BLOCK_N,
        HEAD_DIM,
        CAUSAL,
    )
    acc = acc / l_i[:, None]
    lse = m_i + tl.math.log2(l_i) / 1.4426950408889634
    o_ptrs = (
        Out
        + off_hz * stride_oh
        + offs_m[:, None] * stride_om
        + offs_d[None, :] * stride_ok
    )
    tl.store(o_ptrs, acc.to(Out.dtype.element_ty))
    tl.store(Lse + off_hz * seqlen_q + offs_m, lse)

# config = {"BLOCK_M": 64, "BLOCK_N": 64, "HEAD_DIM": 256, "arch": "sm_80", "causal": false, "dtype": "bf16", "num_stages": 2, "num_warps": 8}
# arch = sm_80


// ===== COMPILED SASS (sm_80) =====

	.target	sm_80

	.elftype	@"ET_EXEC"


//--------------------- .note.nv.tkinfo           --------------------------
	.section	.note.nv.tkinfo,"",@"SHT_NOTE"
	.sectionflags	@"SHF_NOTE_NV_TKINFO"
	.tkinfo
        /*0018*/ 	.word	0x00000002
        /*0030*/ 	.string	""
        /*0030*/ 	.string	"ptxas"
        /*0030*/ 	.string	"Cuda compilation tools, release 13.0, V13.0.88"
        /*0030*/ 	.string	"Build cuda_13.0.r13.0/compiler.36424714_0"
        /*0030*/ 	.string	"-v  -suppress-debug-info  -lineinfo  -arch sm_80 "



//--------------------- .note.nv.cuinfo           --------------------------
	.section	.note.nv.cuinfo,"",@"SHT_NOTE"
	.sectionflags	@"SHF_NOTE_NV_CUINFO"
        /*0018*/ 	.short	0x0002
        /*001a*/ 	.short	0x0050
        /*001c*/ 	.short	0x0082
	.zero		2


//--------------------- .nv.info                  --------------------------
	.section	.nv.info,"",@"SHT_CUDA_INFO"
	.align	4


	//----- nvinfo : EIATTR_REGCOUNT
	.align		4
        /*0000*/ 	.byte	0x04, 0x2f
        /*0002*/ 	.short	(.L_2 - .L_1)
	.align		4
.L_1:
        /*0004*/ 	.word	index@(attn_fwd)
        /*0008*/ 	.word	0x000000ff


	//----- nvinfo : EIATTR_FRAME_SIZE
	.align		4
.L_2:
        /*000c*/ 	.byte	0x04, 0x11
        /*000e*/ 	.short	(.L_4 - .L_3)
	.align		4
.L_3:
        /*0010*/ 	.word	index@(attn_fwd)
        /*0014*/ 	.word	0x000002f8


	//----- nvinfo : EIATTR_MIN_STACK_SIZE
	.align		4
.L_4:
        /*0018*/ 	.byte	0x04, 0x12
        /*001a*/ 	.short	(.L_6 - .L_5)
	.align		4
.L_5:
        /*001c*/ 	.word	index@(attn_fwd)
        /*0020*/ 	.word	0x000002f8
.L_6:


//--------------------- .nv.info.attn_fwd         --------------------------
	.section	.nv.info.attn_fwd,"",@"SHT_CUDA_INFO"
	.sectionflags	@""
	.align	4


	//----- nvinfo : EIATTR_CUDA_API_VERSION
	.align		4
        /*0000*/ 	.byte	0x04, 0x37
        /*0002*/ 	.short	(.L_8 - .L_7)
.L_7:
        /*0004*/ 	.word	0x00000082


	//----- nvinfo : EIATTR_SW2861232_WAR
	.align		4
.L_8:
        /*0008*/ 	.byte	0x01, 0x35
	.zero		2


	//----- nvinfo : EIATTR_PARAM_CBANK
	.align		4
        /*000c*/ 	.byte	0x04, 0x0a
        /*000e*/ 	.short	(.L_10 - .L_9)
	.align		4
.L_9:
        /*0010*/ 	.word	index@(.nv.constant0.attn_fwd)
        /*0014*/ 	.short	0x0160
        /*0016*/ 	.short	0x0088


	//----- nvinfo : EIATTR_CBANK_PARAM_SIZE
	.align		4
.L_10:
        /*0018*/ 	.byte	0x03, 0x19
        /*001a*/ 	.short	0x0088


	//----- nvinfo : EIATTR_KPARAM_INFO
	.align		4
        /*001c*/ 	.byte	0x04, 0x17
        /*001e*/ 	.short	(.L_12 - .L_11)
.L_11:
        /*0020*/ 	.word	0x00000000
        /*0024*/ 	.short	0x0019
        /*0026*/ 	.short	0x0080
        /*0028*/ 	.byte	0x00, 0xf4, 0x21, 0x00


	//----- nvinfo : EIATTR_KPARAM_INFO
	.align		4
.L_12:
        /*002c*/ 	.byte	0x04, 0x17
        /*002e*/ 	.short	(.L_14 - .L_13)
.L_13:
        /*0030*/ 	.word	0x00000000
        /*0034*/ 	.short	0x0018
        /*0036*/ 	.short	0x0078
        /*0038*/ 	.byte	0x00, 0xf4, 0x21, 0x00


	//----- nvinfo : EIATTR_KPARAM_INFO
	.align		4
.L_14:
        /*003c*/ 	.byte	0x04, 0x17
        /*003e*/ 	.short	(.L_16 - .L_15)
.L_15:
        /*0040*/ 	.word	0x00000000
        /*0044*/ 	.short	0x0017
        /*0046*/ 	.short	0x0070
        /*0048*/ 	.byte	0x00, 0xf0, 0x11, 0x00


	//----- nvinfo : EIATTR_KPARAM_INFO
	.align		4
.L_16:
        /*004c*/ 	.byte	0x04, 0x17
        /*004e*/ 	.short	(.L_18 - .L_17)
.L_17:
        /*0050*/ 	.word	0x00000000
        /*0054*/ 	.short	0x0016
        /*0056*/ 	.short	0x006c
        /*0058*/ 	.byte	0x00, 0xf0, 0x11, 0x00


	//----- nvinfo : EIATTR_KPARAM_INFO
	.align		4
.L_18:
        /*005c*/ 	.byte	0x04, 0x17
        /*005e*/ 	.short	(.L_20 - .L_19)
.L_19:
        /*0060*/ 	.word	0x00000000
        /*0064*/ 	.short	0x0015
        /*0066*/ 	.short	0x0068
        /*0068*/ 	.byte	0x00, 0xf0, 0x11, 0x00


	//----- nvinfo : EIATTR_KPARAM_INFO
	.align		4
.L_20:
        /*006c*/ 	.byte	0x04, 0x17
        /*006e*/ 	.short	(.L_22 - .L_21)
.L_21:
        /*0070*/ 	.word	0x00000000
        /*0074*/ 	.short	0x0014
        /*0076*/ 	.short	0x0064
        /*0078*/ 	.byte	0x00, 0xf0, 0x11, 0x00


	//----- nvinfo : EIATTR_KPARAM_INFO
	.align		4
.L_22:
        /*007c*/ 	.byte	0x04, 0x17
        /*007e*/ 	.short	(.L_24 - .L_23)
.L_23:
        /*0080*/ 	.word	0x00000000
        /*0084*/ 	.short	0x0013
        /*0086*/ 	.short	0x0060
        /*0088*/ 	.byte	0x00, 0xf0, 0x11, 0x00


	//----- nvinfo : EIATTR_KPARAM_INFO
	.align		4
.L_24:
        /*008c*/ 	.byte	0x04, 0x17
        /*008e*/ 	.short	(.L_26 - .L_25)
.L_25:
        /*0090*/ 	.word	0x00000000
        /*0094*/ 	.short	0x0012
        /*0096*/ 	.short	0x005c
        /*0098*/ 	.byte	0x00, 0xf0, 0x11, 0x00


	//----- nvinfo : EIATTR_KPARAM_INFO
	.align		4
.L_26:
        /*009c*/ 	.byte	0x04, 0x17
        /*009e*/ 	.short	(.L_28 - .L_27)
.L_27:
        /*00a0*/ 	.word	0x00000000
        /*00a4*/ 	.short	0x0011
        /*00a6*/ 	.short	0x0058
        /*00a8*/ 	.byte	0x00, 0xf0, 0x11, 0x00


	//----- nvinfo : EIATTR_KPARAM_INFO
	.align		4
.L_28:
        /*00ac*/ 	.byte	0x04, 0x17
        /*00ae*/ 	.short	(.L_30 - .L_29)
.L_29:
        /*00b0*/ 	.word	0x00000000
        /*00b4*/ 	.short	0x0010
        /*00b6*/ 	.short	0x0054
        /*00b8*/ 	.byte	0x00, 0xf0, 0x11, 0x00


	//----- nvinfo : EIATTR_KPARAM_INFO
	.align		4
.L_30:
        /*00bc*/ 	.byte	0x04, 0x17
        /*00be*/ 	.short	(.L_32 - .L_31)
.L_31:
        /*00c0*/ 	.word	0x00000000
        /*00c4*/ 	.short	0x000f
        /*00c6*/ 	.short	0x0050
        /*00c8*/ 	.byte	0x00, 0xf0, 0x11, 0x00


	//----- nvinfo : EIATTR_KPARAM_INFO
	.align		4
.L_32:
        /*00cc*/ 	.byte	0x04, 0x17
        /*00ce*/ 	.short	(.L_34 - .L_33)
.L_33:
        /*00d0*/ 	.word	0x00000000
        /*00d4*/ 	.short	0x000e
        /*00d6*/ 	.short	0x004c
        /*00d8*/ 	.byte	0x00, 0xf0, 0x11, 0x00


	//----- nvinfo : EIATTR_KPARAM_INFO
	.align		4
.L_34:
        /*00dc*/ 	.byte	0x04, 0x17
        /*00de*/ 	.short	(.L_36 - .L_35)
.L_35:
        /*00e0*/ 	.word	0x00000000
        /*00e4*/ 	.short	0x000d
        /*00e6*/ 	.short	0x0048
        /*00e8*/ 	.byte	0x00, 0xf0, 0x11, 0x00


	//----- nvinfo : EIATTR_KPARAM_INFO
	.align		4
.L_36:
        /*00ec*/ 	.byte	0x04, 0x17
        /*00ee*/ 	.short	(.L_38 - .L_37)
.L_37:
        /*00f0*/ 	.word	0x00000000
        /*00f4*/ 	.short	0x000c
        /*00f6*/ 	.short	0x0044
        /*00f8*/ 	.byte	0x00, 0xf0, 0x11, 0x00


	//----- nvinfo : EIATTR_KPARAM_INFO
	.align		4
.L_38:
        /*00fc*/ 	.byte	0x04, 0x17
        /*00fe*/ 	.short	(.L_40 - .L_39)
.L_39:
        /*0100*/ 	.word	0x00000000
        /*0104*/ 	.short	0x000b
        /*0106*/ 	.short	0x0040
        /*0108*/ 	.byte	0x00, 0xf0, 0x11, 0x00


	//----- nvinfo : EIATTR_KPARAM_INFO
	.align		4
.L_40:
        /*010c*/ 	.byte	0x04, 0x17
        /*010e*/ 	.short	(.L_42 - .L_41)
.L_41:
        /*0110*/ 	.word	0x00000000
        /*0114*/ 	.short	0x000a
        /*0116*/ 	.short	0x003c
        /*0118*/ 	.byte	0x00, 0xf0, 0x11, 0x00


	//----- nvinfo : EIATTR_KPARAM_INFO
	.align		4
.L_42:
        /*011c*/ 	.byte	0x04, 0x17
        /*011e*/ 	.short	(.L_44 - .L_43)
.L_43:
        /*0120*/ 	.word	0x00000000
        /*0124*/ 	.short	0x0009
        /*0126*/ 	.short	0x0038
        /*0128*/ 	.byte	0x00, 0xf0, 0x11, 0x00


	//----- nvinfo : EIATTR_KPARAM_INFO
	.align		4
.L_44:
        /*012c*/ 	.byte	0x04, 0x17
        /*012e*/ 	.short	(.L_46 - .L_45)
.L_45:
        /*0130*/ 	.word	0x00000000
        /*0134*/ 	.short	0x0008
        /*0136*/ 	.short	0x0034
        /*0138*/ 	.byte	0x00, 0xf0, 0x11, 0x00


	//----- nvinfo : EIATTR_KPARAM_INFO
	.align		4
.L_46:
        /*013c*/ 	.byte	0x04, 0x17
        /*013e*/ 	.short	(.L_48 - .L_47)
.L_47:
        /*0140*/ 	.word	0x00000000
        /*0144*/ 	.short	0x0007
        /*0146*/ 	.short	0x0030
        /*0148*/ 	.byte	0x00, 0xf0, 0x11, 0x00


	//----- nvinfo : EIATTR_KPARAM_INFO
	.align		4
.L_48:
        /*014c*/ 	.byte	0x04, 0x17
        /*014e*/ 	.short	(.L_50 - .L_49)
.L_49:
        /*0150*/ 	.word	0x00000000
        /*0154*/ 	.short	0x0006
        /*0156*/ 	.short	0x002c
        /*0158*/ 	.byte	0x00, 0xf0, 0x11, 0x00


	//----- nvinfo : EIATTR_KPARAM_INFO
	.align		4
.L_50:
        /*015c*/ 	.byte	0x04, 0x17
        /*015e*/ 	.short	(.L_52 - .L_51)
.L_51:
        /*0160*/ 	.word	0x00000000
        /*0164*/ 	.short	0x0005
        /*0166*/ 	.short	0x0028
        /*0168*/ 	.byte	0x00, 0xf0, 0x11, 0x00


	//----- nvinfo : EIATTR_KPARAM_INFO
	.align		4
.L_52:
        /*016c*/ 	.byte	0x04, 0x17
        /*016e*/ 	.short	(.L_54 - .L_53)
.L_53:
        /*0170*/ 	.word	0x00000000
        /*0174*/ 	.short	0x0004
        /*0176*/ 	.short	0x0020
        /*0178*/ 	.byte	0x00, 0xf4, 0x21, 0x00


	//----- nvinfo : EIATTR_KPARAM_INFO
	.align		4
.L_54:
        /*017c*/ 	.byte	0x04, 0x17
        /*017e*/ 	.short	(.L_56 - .L_55)
.L_55:
        /*0180*/ 	.word	0x00000000
        /*0184*/ 	.short	0x0003
        /*0186*/ 	.short	0x0018
        /*0188*/ 	.byte	0x00, 0xf4, 0x21, 0x00


	//----- nvinfo : EIATTR_KPARAM_INFO
	.align		4
.L_56:
        /*018c*/ 	.byte	0x04, 0x17
        /*018e*/ 	.short	(.L_58 - .L_57)
.L_57:
        /*0190*/ 	.word	0x00000000
        /*0194*/ 	.short	0x0002
        /*0196*/ 	.short	0x0010
        /*0198*/ 	.byte	0x00, 0xf4, 0x21, 0x00


	//----- nvinfo : EIATTR_KPARAM_INFO
	.align		4
.L_58:
        /*019c*/ 	.byte	0x04, 0x17
        /*019e*/ 	.short	(.L_60 - .L_59)
.L_59:
        /*01a0*/ 	.word	0x00000000
        /*01a4*/ 	.short	0x0001
        /*01a6*/ 	.short	0x0008
        /*01a8*/ 	.byte	0x00, 0xf4, 0x21, 0x00


	//----- nvinfo : EIATTR_KPARAM_INFO
	.align		4
.L_60:
        /*01ac*/ 	.byte	0x04, 0x17
        /*01ae*/ 	.short	(.L_62 - .L_61)
.L_61:
        /*01b0*/ 	.word	0x00000000
        /*01b4*/ 	.short	0x0000
        /*01b6*/ 	.short	0x0000
        /*01b8*/ 	.byte	0x00, 0xf4, 0x21, 0x00


	//----- nvinfo : EIATTR_MAXREG_COUNT
	.align		4
.L_62:
        /*01bc*/ 	.byte	0x03, 0x1b
        /*01be*/ 	.short	0x00ff


	//----- nvinfo : EIATTR_NUM_BARRIERS
	.align		4
        /*01c0*/ 	.byte	0x02, 0x4c
        /*01c2*/ 	.byte	0x01
	.zero		1


	//----- nvinfo : EIATTR_ANNOTATIONS
	.align		4
        /*01c4*/ 	.byte	0x04, 0x55
        /*01c6*/ 	.short	(.L_64 - .L_63)


	//   ....[0]....
.L_63:
        /*01c8*/ 	.word	0x00000001
        /*01cc*/ 	.byte	0xd0, 0x00, 0x00, 0x00, 0x01, 0x00, 0x00, 0x00, 0x80, 0x1d, 0x00, 0x00, 0x01, 0x00, 0x00, 0x00
        /* <DEDUP_REMOVED lines=93> */
        /*07ac*/ 	.byte	0x90, 0x69, 0x00, 0x00, 0x01, 0x00, 0x00, 0x00, 0x60, 0x82, 0x00, 0x00


	//----- nvinfo : EIATTR_MERCURY_ISA_VERSION
	.align		4
.L_64:
        /*07b8*/ 	.byte	0x03, 0x5f
        /*07ba*/ 	.short	0x0000


	//----- nvinfo : EIATTR_COOP_GROUP_MASK_REGIDS
	.align		4
        /*07bc*/ 	.byte	0x04, 0x29
        /*07be*/ 	.short	(.L_66 - .L_65)


	//   ....[0]....
.L_65:
        /*07c0*/ 	.word	0xffffffff


	//   ....[1]....
        /*07c4*/ 	.word	0xffffffff


	//   ....[2]....
        /*07c8*/ 	.word	0xffffffff


	//   ....[3]....
        /*07cc*/ 	.word	0xffffffff


	//   ....[4]....
        /*07d0*/ 	.word	0xffffffff


	//   ....[5]....
        /*07d4*/ 	.word	0xffffffff


	//   ....[6]....
        /*07d8*/ 	.word	0xffffffff


	//   ....[7]....
        /*07dc*/ 	.word	0xffffffff


	//   ....[8]....
        /*07e0*/ 	.word	0xffffffff


	//   ....[9]....
        /*07e4*/ 	.word	0xffffffff


	//   ....[10]....
        /*07e8*/ 	.word	0xffffffff


	//   ....[11]....
        /*07ec*/ 	.word	0xffffffff


	//   ....[12]....
        /*07f0*/ 	.word	0xffffffff


	//   ....[13]....
        /*07f4*/ 	.word	0xffffffff


	//   ....[14]....
        /*07f8*/ 	.word	0xffffffff


	//   ....[15]....
        /*07fc*/ 	.word	0xffffffff


	//   ....[16]....
        /*0800*/ 	.word	0xffffffff


	//   ....[17]....
        /*0804*/ 	.word	0xffffffff


	//   ....[18]....
        /*0808*/ 	.word	0xffffffff


	//   ....[19]....
        /*080c*/ 	.word	0xffffffff


	//   ....[20]....
        /*0810*/ 	.word	0xffffffff


	//   ....[21]....
        /*0814*/ 	.word	0xffffffff


	//   ....[22]....
        /*0818*/ 	.word	0xffffffff


	//   ....[23]....
        /*081c*/ 	.word	0xffffffff


	//   ....[24]....
        /*0820*/ 	.word	0xffffffff


	//   ....[25]....
        /*0824*/ 	.word	0xffffffff


	//   ....[26]....
        /*0828*/ 	.word	0xffffffff


	//   ....[27]....
        /*082c*/ 	.word	0xffffffff


	//   ....[28]....
        /*0830*/ 	.word	0xffffffff


	//   ....[29]....
        /*0834*/ 	.word	0xffffffff


	//   ....[30]....
        /*0838*/ 	.word	0xffffffff


	//   ....[31]....
        /*083c*/ 	.word	0xffffffff


	//   ....[32]....
        /*0840*/ 	.word	0xffffffff


	//   ....[33]....
        /*0844*/ 	.word	0xffffffff


	//   ....[34]....
        /*0848*/ 	.word	0xffffffff


	//   ....[35]....
        /*084c*/ 	.word	0xffffffff


	//   ....[36]....
        /*0850*/ 	.word	0xffffffff


	//   ....[37]....
        /*0854*/ 	.word	0xffffffff


	//   ....[38]....
        /*0858*/ 	.word	0xffffffff


	//   ....[39]....
        /*085c*/ 	.word	0xffffffff


	//   ....[40]....
        /*0860*/ 	.word	0xffffffff


	//   ....[41]....
        /*0864*/ 	.word	0xffffffff


	//   ....[42]....
        /*0868*/ 	.word	0xffffffff


	//   ....[43]....
        /*086c*/ 	.word	0xffffffff


	//----- nvinfo : EIATTR_COOP_GROUP_INSTR_OFFSETS
	.align		4
.L_66:
        /*0870*/ 	.byte	0x04, 0x28
        /*0872*/ 	.short	(.L_68 - .L_67)


	//   ....[0]....
.L_67:
        /*0874*/ 	.word	0x00005b60


	//   ....[1]....
        /*0878*/ 	.word	0x00005b70


	//   ....[2]....
        /*087c*/ 	.word	0x00005b80


	//   ....[3]....
        /*0880*/ 	.word	0x00005b90


	//   ....[4]....
        /*0884*/ 	.word	0x00005ba0


	//   ....[5]....
        /*0888*/ 	.word	0x00005bb0


	//   ....[6]....
        /*088c*/ 	.word	0x00005bc0


	//   ....[7]....
        /*0890*/ 	.word	0x00005bd0


	//   ....[8]....
        /*0894*/ 	.word	0x00005c60


	//   ....[9]....
        /*0898*/ 	.word	0x00005c70


	//   ....[10]....
        /*089c*/ 	.word	0x00005c80


	//   ....[11]....
        /*08a0*/ 	.word	0x00005c90


	//   ....[12]....
        /*08a4*/ 	.word	0x00005ca0


	//   ....[13]....
        /*08a8*/ 	.word	0x00005cb0


	//   ....[14]....
        /*08ac*/ 	.word	0x00005cc0


	//   ....[15]....
        /*08b0*/ 	.word	0x00005cd0


	//   ....[16]....
        /*08b4*/ 	.word	0x00005e40


	//   ....[17]....
        /*08b8*/ 	.word	0x00005e50


	//   ....[18]....
        /*08bc*/ 	.word	0x00005e80


	//   ....[19]....
        /*08c0*/ 	.word	0x00005e90


	//   ....[20]....
        /*08c4*/ 	.word	0x00005ec0


	//   ....[21]....
        /*08c8*/ 	.word	0x00005ed0


	//   ....[22]....
        /*08cc*/ 	.word	0x000063d0


	//   ....[23]....
        /*08d0*/ 	.word	0x000063e0


	//   ....[24]....
        /*08d4*/ 	.word	0x000063f0


	//   ....[25]....
        /*08d8*/ 	.word	0x00006400


	//   ....[26]....
        /*08dc*/ 	.word	0x00006410


	//   ....[27]....
        /*08e0*/ 	.word	0x00006420


	//   ....[28]....
        /*08e4*/ 	.word	0x00006430


	//   ....[29]....
        /*08e8*/ 	.word	0x00006440


	//   ....[30]....
        /*08ec*/ 	.word	0x000064d0


	//   ....[31]....
        /*08f0*/ 	.word	0x000064e0


	//   ....[32]....
        /*08f4*/ 	.word	0x000064f0


	//   ....[33]....
        /*08f8*/ 	.word	0x00006500


	//   ....[34]....
        /*08fc*/ 	.word	0x00006510


	//   ....[35]....
        /*0900*/ 	.word	0x00006520


	//   ....[36]....
        /*0904*/ 	.word	0x00006530


	//   ....[37]....
        /*0908*/ 	.word	0x00006540


	//   ....[38]....
        /*090c*/ 	.word	0x00006690


	//   ....[39]....
        /*0910*/ 	.word	0x000066a0


	//   ....[40]....
        /*0914*/ 	.word	0x000066d0


	//   ....[41]....
        /*0918*/ 	.word	0x000066e0


	//   ....[42]....
        /*091c*/ 	.word	0x00006710


	//   ....[43]....
        /*0920*/ 	.word	0x00006720


	//----- nvinfo : EIATTR_EXIT_INSTR_OFFSETS
	.align		4
.L_68:
        /*0924*/ 	.byte	0x04, 0x1c
        /*0926*/ 	.short	(.L_70 - .L_69)


	//   ....[0]....
.L_69:
        /*0928*/ 	.word	0x0000ba10


	//   ....[1]....
        /*092c*/ 	.word	0x0000bab0


	//----- nvinfo : EIATTR_REQNTID
	.align		4
.L_70:
        /*0930*/ 	.byte	0x04, 0x10
        /*0932*/ 	.short	(.L_72 - .L_71)
.L_71:
        /*0934*/ 	.word	0x00000100
        /*0938*/ 	.word	0x00000001
        /*093c*/ 	.word	0x00000001
.L_72:


//--------------------- .nv.callgraph             --------------------------
	.section	.nv.callgraph,"",@"SHT_CUDA_CALLGRAPH"
	.align	4
	.sectionentsize	8
	.align		4
        /*0000*/ 	.word	0x00000000
	.align		4
        /*0004*/ 	.word	0xffffffff
	.align		4
        /*0008*/ 	.word	0x00000000
	.align		4
        /*000c*/ 	.word	0xfffffffe
	.align		4
        /*0010*/ 	.word	0x00000000
	.align		4
        /*0014*/ 	.word	0xfffffffd
	.align		4
        /*0018*/ 	.word	0x00000000
	.align		4
        /*001c*/ 	.word	0xfffffffc


//--------------------- .nv.rel.action            --------------------------
	.section	.nv.rel.action,"",@"SHT_CUDA_RELOCINFO"
	.align	8
	.sectionentsize	8
        /*0000*/ 	.byte	0x73, 0x00, 0x00, 0x00, 0x00, 0x00, 0x00, 0x00, 0x00, 0x00, 0x00, 0x11, 0x25, 0x00, 0x05, 0x36


//--------------------- .nv.constant4             --------------------------
	.section	.nv.constant4,"a",@progbits
	.align	8
	.align		8
.nv.constant4:
        /*0000*/ 	.dword	_$_str


//--------------------- .nv.constant0.attn_fwd    --------------------------
	.section	.nv.constant0.attn_fwd,"a",@progbits
	.sectionflags	@""
	.align	4
.nv.constant0.attn_fwd:
	.zero		488


//--------------------- .text.attn_fwd            --------------------------
	.section	.text.attn_fwd,"ax",@progbits
	.sectioninfo	@"SHI_REGISTERS=255"
	.align	128
        .global         attn_fwd
        .type           attn_fwd,@function
        .size           attn_fwd,(.L_x_3 - attn_fwd)
        .other          attn_fwd,@"STO_CUDA_ENTRY STV_DEFAULT"
attn_fwd:
.text.attn_fwd:
[----:B------:R-:W-:-:S04]  /*0000*/  IMAD.MOV.U32 R1, RZ, RZ, c[0x0][0x28] ;  /* 0x00000a00ff017624 */ /* 0x000fc800078e00ff */
[----:B------:R-:W0:Y:S01]  /*0010*/  S2R R187, SR_TID.X ;  /* 0x0000000000bb7919 */ /* 0x000e220000002100 */
[----:B------:R-:W-:Y:S01]  /*0020*/  IADD3 R1, R1, -0x2f8, RZ ;  /* 0xfffffd0801017810 */ /* 0x000fe20007ffe0ff */
[----:B------:R-:W-:Y:S01]  /*0030*/  ULDC.64 UR4, c[0x0][0x118] ;  /* 0x0000460000047ab9 */ /* 0x000fe20000000a00 */
[----:B------:R-:W-:Y:S01]  /*0040*/  MOV R4, c[0x0][0x198] ;  /* 0x0000660000047a02 */ /* 0x000fe20000000f00 */
[----:B------:R-:W1:Y:S04]  /*0050*/  S2R R3, SR_CTAID.X ;  /* 0x0000000000037919 */ /* 0x000e680000002500 */
[----:B------:R-:W2:Y:S01]  /*0060*/  S2R R80, SR_CTAID.Y ;  /* 0x0000000000507919 */ /* 0x000ea20000002600 */
[----:B0-----:R-:W-:Y:S02]  /*0070*/  LOP3.LUT R16, R187, 0x3f, RZ, 0xc0, !PT ;  /* 0x0000003fbb107812 */ /* 0x001fe400078ec0ff */
[----:B------:R-:W-:-:S03]  /*0080*/  SHF.R.U32.HI R0, RZ, 0x6, R187 ;  /* 0x00000006ff007819 */ /* 0x000fc600000116bb */
[----:B-1----:R-:W-:Y:S01]  /*0090*/  IMAD R2, R3, 0x40, R16 ;  /* 0x0000004003027824 */ /* 0x002fe200078e0210 */
[----:B------:R-:W-:Y:S01]  /*00a0*/  SGXT.U32 R82, R0, 0x2 ;  /* 0x000000020052781a */ /* 0x000fe20000000000 */
[----:B--2---:R-:W-:Y:S02]  /*00b0*/  IMAD R0, R80, c[0x0][0x190], RZ ;  /* 0x0000640050007a24 */ /* 0x004fe400078e02ff */
[----:B------:R-:W-:Y:S01]  /*00c0*/  IMAD R3, R2, c[0x0][0x194], RZ ;  /* 0x0000650002037a24 */ /* 0x000fe200078e02ff */
[----:B------:R0:W-:Y:S01]  /*00d0*/  STL [R1+0x2f0], R2 ;  /* 0x0002f00201007387 */ /* 0x0001e20000100800 */
[----:B------:R-:W-:Y:S02]  /*00e0*/  IMAD R7, R82, c[0x0][0x198], RZ ;  /* 0x0000660052077a24 */ /* 0x000fe400078e02ff */
[C---:B------:R-:W-:Y:S02]  /*00f0*/  IMAD.SHL.U32 R5, R3.reuse, 0x2, RZ ;  /* 0x0000000203057824 */ /* 0x040fe400078e00ff */
[----:B------:R-:W-:Y:S01]  /*0100*/  IMAD.HI R3, R3, 0x2, RZ ;  /* 0x0000000203037827 */ /* 0x000fe200078e02ff */
[----:B------:R-:W-:-:S03]  /*0110*/  LEA R11, R4, R7, 0x2 ;  /* 0x00000007040b7211 */ /* 0x000fc600078e10ff */
[C---:B0-----:R-:W-:Y:S02]  /*0120*/  IMAD.SHL.U32 R2, R0.reuse, 0x2, RZ ;  /* 0x0000000200027824 */ /* 0x041fe400078e00ff */
[----:B------:R-:W-:-:S03]  /*0130*/  IMAD.HI R0, R0, 0x2, RZ ;  /* 0x0000000200007827 */ /* 0x000fc600078e02ff */
[----:B------:R-:W-:Y:S01]  /*0140*/  IADD3 R2, P0, P1, R5, c[0x0][0x160], R2 ;  /* 0x0000580005027a10 */ /* 0x000fe2000791e002 */
[----:B------:R-:W-:-:S03]  /*0150*/  IMAD R5, R4, 0x4, R11 ;  /* 0x0000000404057824 */ /* 0x000fc600078e020b */
[----:B------:R-:W-:Y:S02]  /*0160*/  IADD3.X R0, R3, c[0x0][0x164], R0, P0, P1 ;  /* 0x0000590003007a10 */ /* 0x000fe400007e2400 */
[-C--:B------:R-:W-:Y:S02]  /*0170*/  LEA R8, P0, R7, R2.reuse, 0x1 ;  /* 0x0000000207087211 */ /* 0x080fe400078008ff */
[----:B------:R-:W-:Y:S02]  /*0180*/  LEA R12, P1, R5, R2, 0x1 ;  /* 0x00000002050c7211 */ /* 0x000fe400078208ff */
[----:B------:R-:W-:Y:S01]  /*0190*/  LEA.HI.X.SX32 R9, R7, R0, 0x1, P0 ;  /* 0x0000000007097211 */ /* 0x000fe200000f0eff */
[----:B------:R-:W-:Y:S01]  /*01a0*/  IMAD R7, R4, 0x4, R5 ;  /* 0x0000000404077824 */ /* 0x000fe200078e0205 */
[----:B------:R-:W-:Y:S02]  /*01b0*/  LEA R10, P0, R11, R2, 0x1 ;  /* 0x000000020b0a7211 */ /* 0x000fe400078008ff */
[-C--:B------:R-:W-:Y:S01]  /*01c0*/  LEA.HI.X.SX32 R13, R5, R0.reuse, 0x1, P1 ;  /* 0x00000000050d7211 */ /* 0x080fe200008f0eff */
[----:B------:R0:W2:Y:S01]  /*01d0*/  LDG.E.U16 R3, [R8.64] ;  /* 0x0000000408037981 */ /* 0x0000a2000c1e1500 */
[----:B------:R-:W-:-:S02]  /*01e0*/  LEA.HI.X.SX32 R11, R11, R0, 0x1, P0 ;  /* 0x000000000b0b7211 */ /* 0x000fc400000f0eff */
[C---:B------:R-:W-:Y:S01]  /*01f0*/  LEA R14, P0, R7.reuse, R2, 0x1 ;  /* 0x00000002070e7211 */ /* 0x040fe200078008ff */
[----:B------:R1:W3:Y:S01]  /*0200*/  LDG.E.U16 R5, [R12.64] ;  /* 0x000000040c057981 */ /* 0x0002e2000c1e1500 */
[C---:B------:R-:W-:Y:S02]  /*0210*/  LEA R17, R4.reuse, R7, 0x2 ;  /* 0x0000000704117211 */ /* 0x040fe400078e10ff */
[----:B------:R-:W-:Y:S01]  /*0220*/  LEA.HI.X.SX32 R15, R7, R0, 0x1, P0 ;  /* 0x00000000070f7211 */ /* 0x000fe200000f0eff */
[----:B------:R4:W5:Y:S01]  /*0230*/  LDG.E.U16 R6, [R10.64] ;  /* 0x000000040a067981 */ /* 0x000962000c1e1500 */
[C---:B------:R-:W-:Y:S01]  /*0240*/  LEA R18, P0, R17.reuse, R2, 0x1 ;  /* 0x0000000211127211 */ /* 0x040fe200078008ff */
[C---:B------:R-:W-:Y:S02]  /*0250*/  IMAD R7, R4.reuse, 0x4, R17 ;  /* 0x0000000404077824 */ /* 0x040fe400078e0211 */
[----:B0-----:R0:W2:Y:S01]  /*0260*/  LDG.E.U16 R8, [R14.64] ;  /* 0x000000040e087981 */ /* 0x0010a2000c1e1500 */
[----:B------:R-:W-:Y:S01]  /*0270*/  LEA.HI.X.SX32 R19, R17, R0, 0x1, P0 ;  /* 0x0000000011137211 */ /* 0x000fe200000f0eff */
[----:B------:R-:W-:Y:S01]  /*0280*/  IMAD R17, R4, 0x4, R7 ;  /* 0x0000000404117824 */ /* 0x000fe200078e0207 */
[----:B------:R-:W-:-:S04]  /*0290*/  LEA R20, P0, R7, R2, 0x1 ;  /* 0x0000000207147211 */ /* 0x000fc800078008ff */
[C---:B------:R-:W-:Y:S02]  /*02a0*/  LEA R9, R4.reuse, R17, 0x2 ;  /* 0x0000001104097211 */ /* 0x040fe400078e10ff */
[----:B------:R-:W-:Y:S02]  /*02b0*/  LEA.HI.X.SX32 R21, R7, R0, 0x1, P0 ;  /* 0x0000000007157211 */ /* 0x000fe400000f0eff */
[-C--:B-1----:R-:W-:Y:S01]  /*02c0*/  LEA R12, P0, R9, R2.reuse, 0x1 ;  /* 0x00000002090c7211 */ /* 0x082fe200078008ff */
[C---:B----4-:R-:W-:Y:S01]  /*02d0*/  IMAD R11, R4.reuse, 0x4, R9 ;  /* 0x00000004040b7824 */ /* 0x050fe200078e0209 */
[----:B------:R-:W-:Y:S01]  /*02e0*/  LEA R22, P1, R17, R2, 0x1 ;  /* 0x0000000211167211 */ /* 0x000fe200078208ff */
[----:B------:R1:W4:Y:S01]  /*02f0*/  LDG.E.U16 R7, [R18.64] ;  /* 0x0000000412077981 */ /* 0x000322000c1e1500 */
[-C--:B------:R-:W-:Y:S01]  /*0300*/  LEA.HI.X.SX32 R13, R9, R0.reuse, 0x1, P0 ;  /* 0x00000000090d7211 */ /* 0x080fe200000f0eff */
[----:B------:R-:W-:Y:S01]  /*0310*/  IMAD R9, R4, 0x4, R11 ;  /* 0x0000000404097824 */ /* 0x000fe200078e020b */
[----:B------:R-:W-:Y:S01]  /*0320*/  LEA.HI.X.SX32 R23, R17, R0, 0x1, P1 ;  /* 0x0000000011177211 */ /* 0x000fe200008f0eff */
[----:B------:R1:W2:Y:S01]  /*0330*/  LDG.E.U16 R30, [R20.64] ;  /* 0x00000004141e7981 */ /* 0x0002a2000c1e1500 */
[----:B------:R-:W-:-:S02]  /*0340*/  LEA R10, P0, R11, R2, 0x1 ;  /* 0x000000020b0a7211 */ /* 0x000fc400078008ff */
[C---:B------:R-:W-:Y:S01]  /*0350*/  LEA R17, R4.reuse, R9, 0x2 ;  /* 0x0000000904117211 */ /* 0x040fe200078e10ff */
[----:B------:R1:W2:Y:S01]  /*0360*/  LDG.E.U16 R32, [R12.64] ;  /* 0x000000040c207981 */ /* 0x0002a2000c1e1500 */
[----:B------:R-:W-:Y:S02]  /*0370*/  LEA.HI.X.SX32 R11, R11, R0, 0x1, P0 ;  /* 0x000000000b0b7211 */ /* 0x000fe400000f0eff */
[-C--:B0-----:R-:W-:Y:S01]  /*0380*/  LEA R14, P0, R9, R2.reuse, 0x1 ;  /* 0x00000002090e7211 */ /* 0x081fe200078008ff */
[C---:B------:R-:W-:Y:S01]  /*0390*/  IMAD R25, R4.reuse, 0x4, R17 ;  /* 0x0000000404197824 */ /* 0x040fe200078e0211 */
[----:B-1----:R-:W-:Y:S01]  /*03a0*/  LEA R18, P1, R17, R2, 0x1 ;  /* 0x0000000211127211 */ /* 0x002fe200078208ff */
[----:B------:R0:W2:Y:S01]  /*03b0*/  LDG.E.U16 R47, [R10.64] ;  /* 0x000000040a2f7981 */ /* 0x0000a2000c1e1500 */
[----:B------:R-:W-:Y:S01]  /*03c0*/  LEA.HI.X.SX32 R15, R9, R0, 0x1, P0 ;  /* 0x00000000090f7211 */ /* 0x000fe200000f0eff */
[----:B------:R-:W-:Y:S01]  /*03d0*/  IMAD R9, R4, 0x4, R25 ;  /* 0x0000000404097824 */ /* 0x000fe200078e0219 */
[----:B------:R-:W-:Y:S01]  /*03e0*/  LEA R20, P0, R25, R2, 0x1 ;  /* 0x0000000219147211 */ /* 0x000fe200078008ff */
[----:B------:R1:W2:Y:S01]  /*03f0*/  LDG.E.U16 R45, [R22.64] ;  /* 0x00000004162d7981 */ /* 0x0002a2000c1e1500 */
[----:B------:R-:W-:-:S02]  /*0400*/  LEA.HI.X.SX32 R19, R17, R0, 0x1, P1 ;  /* 0x0000000011137211 */ /* 0x000fc400008f0eff */
[----:B------:R-:W-:Y:S01]  /*0410*/  LEA.HI.X.SX32 R21, R25, R0, 0x1, P0 ;  /* 0x0000000019157211 */ /* 0x000fe200000f0eff */
[----:B------:R1:W2:Y:S01]  /*0420*/  LDG.E.U16 R34, [R14.64] ;  /* 0x000000040e227981 */ /* 0x0002a2000c1e1500 */
[C---:B------:R-:W-:Y:S02]  /*0430*/  LEA R12, P0, R9.reuse, R2, 0x1 ;  /* 0x00000002090c7211 */ /* 0x040fe400078008ff */
[----:B------:R-:W-:Y:S01]  /*0440*/  LEA R17, R4, R9, 0x2 ;  /* 0x0000000904117211 */ /* 0x000fe200078e10ff */
[----:B------:R1:W2:Y:S01]  /*0450*/  LDG.E.U16 R49, [R18.64] ;  /* 0x0000000412317981 */ /* 0x0002a2000c1e1500 */
[----:B------:R-:W-:-:S03]  /*0460*/  LEA.HI.X.SX32 R13, R9, R0, 0x1, P0 ;  /* 0x00000000090d7211 */ /* 0x000fc600000f0eff */
[C---:B------:R-:W-:Y:S01]  /*0470*/  IMAD R9, R4.reuse, 0x4, R17 ;  /* 0x0000000404097824 */ /* 0x040fe200078e0211 */
[-C--:B0-----:R-:W-:Y:S01]  /*0480*/  LEA R10, P0, R17, R2.reuse, 0x1 ;  /* 0x00000002110a7211 */ /* 0x081fe200078008ff */
[----:B------:R0:W2:Y:S02]  /*0490*/  LDG.E.U16 R36, [R20.64] ;  /* 0x0000000414247981 */ /* 0x0000a4000c1e1500 */
[C---:B------:R-:W-:Y:S01]  /*04a0*/  IMAD R25, R4.reuse, 0x4, R9 ;  /* 0x0000000404197824 */ /* 0x040fe200078e0209 */
[----:B-1----:R-:W-:Y:S01]  /*04b0*/  LEA R22, P1, R9, R2, 0x1 ;  /* 0x0000000209167211 */ /* 0x002fe200078208ff */
[----:B------:R1:W2:Y:S01]  /*04c0*/  LDG.E.U16 R51, [R12.64] ;  /* 0x000000040c337981 */ /* 0x0002a2000c1e1500 */
[-C--:B------:R-:W-:Y:S02]  /*04d0*/  LEA.HI.X.SX32 R11, R17, R0.reuse, 0x1, P0 ;  /* 0x00000000110b7211 */ /* 0x080fe400000f0eff */
[----:B------:R-:W-:Y:S02]  /*04e0*/  LEA.HI.X.SX32 R23, R9, R0, 0x1, P1 ;  /* 0x0000000009177211 */ /* 0x000fe400008f0eff */
[----:B------:R-:W-:Y:S01]  /*04f0*/  LEA R14, P0, R25, R2, 0x1 ;  /* 0x00000002190e7211 */ /* 0x000fe200078008ff */
[----:B------:R0:W2:Y:S01]  /*0500*/  LDG.E.U16 R38, [R10.64] ;  /* 0x000000040a267981 */ /* 0x0000a2000c1e1500 */
[----:B------:R-:W-:-:S02]  /*0510*/  LEA R9, R4, R25, 0x2 ;  /* 0x0000001904097211 */ /* 0x000fc400078e10ff */
[----:B------:R-:W-:Y:S01]  /*0520*/  LEA.HI.X.SX32 R15, R25, R0, 0x1, P0 ;  /* 0x00000000190f7211 */ /* 0x000fe200000f0eff */
[----:B------:R0:W2:Y:S01]  /*0530*/  LDG.E.U16 R53, [R22.64] ;  /* 0x0000000416357981 */ /* 0x0000a2000c1e1500 */
[C---:B------:R-:W-:Y:S01]  /*0540*/  LEA R18, P0, R9.reuse, R2, 0x1 ;  /* 0x0000000209127211 */ /* 0x040fe200078008ff */
[C---:B------:R-:W-:Y:S02]  /*0550*/  IMAD R17, R4.reuse, 0x4, R9 ;  /* 0x0000000404117824 */ /* 0x040fe400078e0209 */
[----:B------:R0:W2:Y:S01]  /*0560*/  LDG.E.U16 R40, [R14.64] ;  /* 0x000000040e287981 */ /* 0x0000a2000c1e1500 */
[----:B------:R-:W-:Y:S01]  /*0570*/  LEA.HI.X.SX32 R19, R9, R0, 0x1, P0 ;  /* 0x0000000009137211 */ /* 0x000fe200000f0eff */
[----:B------:R-:W-:Y:S01]  /*0580*/  IMAD R9, R4, 0x4, R17 ;  /* 0x0000000404097824 */ /* 0x000fe200078e0211 */
[----:B-1----:R-:W-:-:S03]  /*0590*/  LEA R12, P0, R17, R2, 0x1 ;  /* 0x00000002110c7211 */ /* 0x002fc600078008ff */
[----:B------:R1:W2:Y:S01]  /*05a0*/  LDG.E.U16 R55, [R18.64] ;  /* 0x0000000412377981 */ /* 0x0002a2000c1e1500 */
[----:B0-----:R-:W-:Y:S02]  /*05b0*/  LEA R20, P1, R9, R2, 0x1 ;  /* 0x0000000209147211 */ /* 0x001fe400078208ff */
[C---:B------:R-:W-:Y:S02]  /*05c0*/  LEA R25, R4.reuse, R9, 0x2 ;  /* 0x0000000904197211 */ /* 0x040fe400078e10ff */
[-C--:B------:R-:W-:Y:S02]  /*05d0*/  LEA.HI.X.SX32 R13, R17, R0.reuse, 0x1, P0 ;  /* 0x00000000110d7211 */ /* 0x080fe400000f0eff */
[----:B------:R-:W-:Y:S01]  /*05e0*/  LEA.HI.X.SX32 R21, R9, R0, 0x1, P1 ;  /* 0x0000000009157211 */ /* 0x000fe200008f0eff */
[C---:B------:R-:W-:Y:S01]  /*05f0*/  IMAD R9, R4.reuse, 0x4, R25 ;  /* 0x0000000404097824 */ /* 0x040fe200078e0219 */
[C---:B------:R-:W-:Y:S01]  /*0600*/  LEA R10, P0, R25.reuse, R2, 0x1 ;  /* 0x00000002190a7211 */ /* 0x040fe200078008ff */
[----:B------:R0:W3:Y:S02]  /*0610*/  LDG.E.U16 R42, [R12.64] ;  /* 0x000000040c2a7981 */ /* 0x0000e4000c1e1500 */
[----:B------:R-:W-:Y:S01]  /*0620*/  IMAD R17, R4, 0x4, R9 ;  /* 0x0000000404117824 */ /* 0x000fe200078e0209 */
[----:B------:R-:W-:Y:S01]  /*0630*/  LEA.HI.X.SX32 R11, R25, R0, 0x1, P0 ;  /* 0x00000000190b7211 */ /* 0x000fe200000f0eff */
[----:B------:R0:W4:Y:S01]  /*0640*/  LDG.E.U16 R57, [R20.64] ;  /* 0x0000000414397981 */ /* 0x000122000c1e1500 */
[----:B------:R-:W-:-:S03]  /*0650*/  LEA R14, P0, R9, R2, 0x1 ;  /* 0x00000002090e7211 */ /* 0x000fc600078008ff */
[----:B------:R0:W5:Y:S01]  /*0660*/  LDG.E.U16 R44, [R10.64] ;  /* 0x000000040a2c7981 */ /* 0x000162000c1e1500 */
[----:B------:R-:W-:Y:S02]  /*0670*/  LEA.HI.X.SX32 R15, R9, R0, 0x1, P0 ;  /* 0x00000000090f7211 */ /* 0x000fe400000f0eff */
[C---:B------:R-:W-:Y:S02]  /*0680*/  LEA R9, R4.reuse, R17, 0x2 ;  /* 0x0000001104097211 */ /* 0x040fe400078e10ff */
[-C--:B-1----:R-:W-:Y:S01]  /*0690*/  LEA R18, P0, R17, R2.reuse, 0x1 ;  /* 0x0000000211127211 */ /* 0x082fe200078008ff */
[----:B------:R1:W5:Y:S01]  /*06a0*/  LDG.E.U16 R59, [R14.64] ;  /* 0x000000040e3b7981 */ /* 0x000362000c1e1500 */
[----:B------:R-:W-:Y:S01]  /*06b0*/  LEA R22, P1, R9, R2, 0x1 ;  /* 0x0000000209167211 */ /* 0x000fe200078208ff */
[C---:B------:R-:W-:Y:S01]  /*06c0*/  IMAD R25, R4.reuse, 0x4, R9 ;  /* 0x0000000404197824 */ /* 0x040fe200078e0209 */
[-C--:B------:R-:W-:Y:S02]  /*06d0*/  LEA.HI.X.SX32 R19, R17, R0.reuse, 0x1, P0 ;  /* 0x0000000011137211 */ /* 0x080fe400000f0eff */
[----:B------:R-:W-:Y:S01]  /*06e0*/  LEA.HI.X.SX32 R23, R9, R0, 0x1, P1 ;  /* 0x0000000009177211 */ /* 0x000fe200008f0eff */
[----:B------:R-:W-:Y:S01]  /*06f0*/  IMAD R9, R4, 0x4, R25 ;  /* 0x0000000404097824 */ /* 0x000fe200078e0219 */
[C---:B0-----:R-:W-:Y:S01]  /*0700*/  LEA R12, P0, R25.reuse, R2, 0x1 ;  /* 0x00000002190c7211 */ /* 0x041fe200078008ff */
[----:B------:R0:W5:Y:S03]  /*0710*/  LDG.E.U16 R46, [R18.64] ;  /* 0x00000004122e7981 */ /* 0x000166000c1e1500 */
[----:B------:R-:W-:Y:S01]  /*0720*/  LEA.HI.X.SX32 R13, R25, R0, 0x1, P0 ;  /* 0x00000000190d7211 */ /* 0x000fe200000f0eff */
[----:B------:R0:W5:Y:S01]  /*0730*/  LDG.E.U16 R61, [R22.64] ;  /* 0x00000004163d7981 */ /* 0x000162000c1e1500 */
[----:B------:R-:W-:-:S02]  /*0740*/  LEA R10, P0, R9, R2, 0x1 ;  /* 0x00000002090a7211 */ /* 0x000fc400078008ff */
[----:B------:R-:W-:Y:S01]  /*0750*/  LEA R17, R4, R9, 0x2 ;  /* 0x0000000904117211 */ /* 0x000fe200078e10ff */
[----:B------:R0:W5:Y:S01]  /*0760*/  LDG.E.U16 R48, [R12.64] ;  /* 0x000000040c307981 */ /* 0x000162000c1e1500 */
[----:B------:R-:W-:-:S03]  /*0770*/  LEA.HI.X.SX32 R11, R9, R0, 0x1, P0 ;  /* 0x00000000090b7211 */ /* 0x000fc600000f0eff */
[C---:B------:R-:W-:Y:S01]  /*0780*/  IMAD R9, R4.reuse, 0x4, R17 ;  /* 0x0000000404097824 */ /* 0x040fe200078e0211 */
[-C--:B-1----:R-:W-:Y:S01]  /*0790*/  LEA R14, P0, R17, R2.reuse, 0x1 ;  /* 0x00000002110e7211 */ /* 0x082fe200078008ff */
[----:B------:R1:W5:Y:S02]  /*07a0*/  LDG.E.U16 R63, [R10.64] ;  /* 0x000000040a3f7981 */ /* 0x000364000c1e1500 */
[C---:B------:R-:W-:Y:S01]  /*07b0*/  IMAD R25, R4.reuse, 0x4, R9 ;  /* 0x0000000404197824 */ /* 0x040fe200078e0209 */
[----:B------:R-:W-:Y:S02]  /*07c0*/  LEA R20, P1, R9, R2, 0x1 ;  /* 0x0000000209147211 */ /* 0x000fe400078208ff */
[-C--:B------:R-:W-:Y:S02]  /*07d0*/  LEA.HI.X.SX32 R15, R17, R0.reuse, 0x1, P0 ;  /* 0x00000000110f7211 */ /* 0x080fe400000f0eff */
[----:B------:R-:W-:Y:S02]  /*07e0*/  LEA.HI.X.SX32 R21, R9, R0, 0x1, P1 ;  /* 0x0000000009157211 */ /* 0x000fe400008f0eff */
[----:B0-----:R-:W-:Y:S01]  /*07f0*/  LEA R18, P0, R25, R2, 0x1 ;  /* 0x0000000219127211 */ /* 0x001fe200078008ff */
[----:B------:R0:W5:Y:S01]  /*0800*/  LDG.E.U16 R50, [R14.64] ;  /* 0x000000040e327981 */ /* 0x000162000c1e1500 */
[----:B------:R-:W-:-:S02]  /*0810*/  LEA R9, R4, R25, 0x2 ;  /* 0x0000001904097211 */ /* 0x000fc400078e10ff */
[----:B------:R-:W-:Y:S01]  /*0820*/  LEA.HI.X.SX32 R19, R25, R0, 0x1, P0 ;  /* 0x0000000019137211 */ /* 0x000fe200000f0eff */
[----:B------:R0:W5:Y:S01]  /*0830*/  LDG.E.U16 R65, [R20.64] ;  /* 0x0000000414417981 */ /* 0x000162000c1e1500 */
[C---:B------:R-:W-:Y:S01]  /*0840*/  LEA R12, P0, R9.reuse, R2, 0x1 ;  /* 0x00000002090c7211 */ /* 0x040fe200078008ff */
[C---:B------:R-:W-:Y:S02]  /*0850*/  IMAD R17, R4.reuse, 0x4, R9 ;  /* 0x0000000404117824 */ /* 0x040fe400078e0209 */
[----:B------:R0:W5:Y:S01]  /*0860*/  LDG.E.U16 R52, [R18.64] ;  /* 0x0000000412347981 */ /* 0x000162000c1e1500 */
[----:B------:R-:W-:Y:S01]  /*0870*/  LEA.HI.X.SX32 R13, R9, R0, 0x1, P0 ;  /* 0x00000000090d7211 */ /* 0x000fe200000f0eff */
[----:B------:R-:W-:Y:S01]  /*0880*/  IMAD R9, R4, 0x4, R17 ;  /* 0x0000000404097824 */ /* 0x000fe200078e0211 */
[----:B-1----:R-:W-:-:S03]  /*0890*/  LEA R10, P0, R17, R2, 0x1 ;  /* 0x00000002110a7211 */ /* 0x002fc600078008ff */
[----:B------:R1:W5:Y:S01]  /*08a0*/  LDG.E.U16 R67, [R12.64] ;  /* 0x000000040c437981 */ /* 0x000362000c1e1500 */
[C---:B------:R-:W-:Y:S02]  /*08b0*/  LEA R25, R4.reuse, R9, 0x2 ;  /* 0x0000000904197211 */ /* 0x040fe400078e10ff */
[----:B------:R-:W-:Y:S02]  /*08c0*/  LEA R22, P1, R9, R2, 0x1 ;  /* 0x0000000209167211 */ /* 0x000fe400078208ff */
[-C--:B------:R-:W-:Y:S01]  /*08d0*/  LEA.HI.X.SX32 R11, R17, R0.reuse, 0x1, P0 ;  /* 0x00000000110b7211 */ /* 0x080fe200000f0eff */
[C---:B------:R-:W-:Y:S01]  /*08e0*/  IMAD R17, R4.reuse, 0x4, R25 ;  /* 0x0000000404117824 */ /* 0x040fe200078e0219 */
[----:B------:R-:W-:Y:S02]  /*08f0*/  LEA.HI.X.SX32 R23, R9, R0, 0x1, P1 ;  /* 0x0000000009177211 */ /* 0x000fe400008f0eff */
[C---:B0-----:R-:W-:Y:S01]  /*0900*/  LEA R14, P0, R25.reuse, R2, 0x1 ;  /* 0x00000002190e7211 */ /* 0x041fe200078008ff */
[----:B------:R-:W-:Y:S01]  /*0910*/  IMAD R9, R4, 0x4, R17 ;  /* 0x0000000404097824 */ /* 0x000fe200078e0211 */
[----:B------:R0:W5:Y:S02]  /*0920*/  LDG.E.U16 R54, [R10.64] ;  /* 0x000000040a367981 */ /* 0x000164000c1e1500 */
[----:B------:R-:W-:-:S02]  /*0930*/  LEA.HI.X.SX32 R15, R25, R0, 0x1, P0 ;  /* 0x00000000190f7211 */ /* 0x000fc400000f0eff */
[C---:B------:R-:W-:Y:S01]  /*0940*/  LEA R18, P0, R17.reuse, R2, 0x1 ;  /* 0x0000000211127211 */ /* 0x040fe200078008ff */
[----:B------:R0:W5:Y:S01]  /*0950*/  LDG.E.U16 R69, [R22.64] ;  /* 0x0000000416457981 */ /* 0x000162000c1e1500 */
[C---:B------:R-:W-:Y:S02]  /*0960*/  LEA R21, R4.reuse, R9, 0x2 ;  /* 0x0000000904157211 */ /* 0x040fe400078e10ff */
[----:B------:R-:W-:Y:S01]  /*0970*/  LEA.HI.X.SX32 R19, R17, R0, 0x1, P0 ;  /* 0x0000000011137211 */ /* 0x000fe200000f0eff */
[----:B------:R0:W5:Y:S02]  /*0980*/  LDG.E.U16 R56, [R14.64] ;  /* 0x000000040e387981 */ /* 0x000164000c1e1500 */
[C---:B------:R-:W-:Y:S01]  /*0990*/  IMAD R17, R4.reuse, 0x4, R21 ;  /* 0x0000000404117824 */ /* 0x040fe200078e0215 */
[C---:B-1----:R-:W-:Y:S01]  /*09a0*/  LEA R12, P0, R9.reuse, R2, 0x1 ;  /* 0x00000002090c7211 */ /* 0x042fe200078008ff */
[----:B------:R1:W5:Y:S02]  /*09b0*/  LDG.E.U16 R71, [R18.64] ;  /* 0x0000000412477981 */ /* 0x000364000c1e1500 */
[----:B------:R-:W-:Y:S01]  /*09c0*/  IMAD R25, R4, 0x4, R17 ;  /* 0x0000000404197824 */ /* 0x000fe200078e0211 */
[----:B------:R-:W-:-:S04]  /*09d0*/  LEA.HI.X.SX32 R13, R9, R0, 0x1, P0 ;  /* 0x00000000090d7211 */ /* 0x000fc800000f0eff */
[----:B------:R-:W-:Y:S01]  /*09e0*/  LEA R9, R4, R25, 0x2 ;  /* 0x0000001904097211 */ /* 0x000fe200078e10ff */
[----:B------:R1:W5:Y:S01]  /*09f0*/  LDG.E.U16 R58, [R12.64] ;  /* 0x000000040c3a7981 */ /* 0x000362000c1e1500 */
[----:B0-----:R-:W-:-:S03]  /*0a00*/  LEA R10, P0, R17, R2, 0x1 ;  /* 0x00000002110a7211 */ /* 0x001fc600078008ff */
[----:B------:R-:W-:Y:S01]  /*0a10*/  IMAD R23, R4, 0x4, R9 ;  /* 0x0000000404177824 */ /* 0x000fe200078e0209 */
[----:B------:R-:W-:-:S03]  /*0a20*/  LEA.HI.X.SX32 R11, R17, R0, 0x1, P0 ;  /* 0x00000000110b7211 */ /* 0x000fc600000f0eff */
[C---:B------:R-:W-:Y:S01]  /*0a30*/  IMAD R17, R4.reuse, 0x4, R23 ;  /* 0x0000000404117824 */ /* 0x040fe200078e0217 */
[C---:B------:R-:W-:Y:S01]  /*0a40*/  LEA R14, P0, R25.reuse, R2, 0x1 ;  /* 0x00000002190e7211 */ /* 0x040fe200078008ff */
[----:B------:R0:W5:Y:S03]  /*0a50*/  LDG.E.U16 R60, [R10.64] ;  /* 0x000000040a3c7981 */ /* 0x000166000c1e1500 */
[----:B------:R-:W-:Y:S02]  /*0a60*/  LEA R27, R4, R17, 0x2 ;  /* 0x00000011041b7211 */ /* 0x000fe400078e10ff */
[----:B------:R-:W-:-:S03]  /*0a70*/  LEA.HI.X.SX32 R15, R25, R0, 0x1, P0 ;  /* 0x00000000190f7211 */ /* 0x000fc600000f0eff */
[C---:B------:R-:W-:Y:S01]  /*0a80*/  IMAD R25, R4.reuse, 0x4, R27 ;  /* 0x0000000404197824 */ /* 0x040fe200078e021b */
[C---:B-1----:R-:W-:Y:S01]  /*0a90*/  LEA R18, P0, R9.reuse, R2, 0x1 ;  /* 0x0000000209127211 */ /* 0x042fe200078008ff */
[----:B------:R1:W5:Y:S02]  /*0aa0*/  LDG.E.U16 R75, [R14.64] ;  /* 0x000000040e4b7981 */ /* 0x000364000c1e1500 */
[----:B------:R-:W-:Y:S01]  /*0ab0*/  IMAD R29, R4, 0x4, R25 ;  /* 0x00000004041d7824 */ /* 0x000fe200078e0219 */
[----:B------:R-:W-:-:S04]  /*0ac0*/  LEA.HI.X.SX32 R19, R9, R0, 0x1, P0 ;  /* 0x0000000009137211 */ /* 0x000fc800000f0eff */
[----:B------:R-:W-:Y:S01]  /*0ad0*/  LEA R9, R4, R29, 0x2 ;  /* 0x0000001d04097211 */ /* 0x000fe200078e10ff */
[----:B------:R1:W5:Y:S01]  /*0ae0*/  LDG.E.U16 R62, [R18.64] ;  /* 0x00000004123e7981 */ /* 0x000362000c1e1500 */
[----:B------:R-:W-:-:S03]  /*0af0*/  LEA R12, P0, R17, R2, 0x1 ;  /* 0x00000002110c7211 */ /* 0x000fc600078008ff */
[C---:B------:R-:W-:Y:S01]  /*0b00*/  IMAD R31, R4.reuse, 0x4, R9 ;  /* 0x00000004041f7824 */ /* 0x040fe200078e0209 */
[----:B------:R-:W-:Y:S02]  /*0b10*/  LEA.HI.X.SX32 R13, R17, R0, 0x1, P0 ;  /* 0x00000000110d7211 */ /* 0x000fe400000f0eff */
[-C--:B0-----:R-:W-:Y:S01]  /*0b20*/  LEA R10, P0, R27, R2.reuse, 0x1 ;  /* 0x000000021b0a7211 */ /* 0x081fe200078008ff */
[C---:B------:R-:W-:Y:S01]  /*0b30*/  IMAD R17, R4.reuse, 0x4, R31 ;  /* 0x0000000404117824 */ /* 0x040fe200078e021f */
[----:B------:R-:W-:Y:S01]  /*0b40*/  LEA R20, P1, R21, R2, 0x1 ;  /* 0x0000000215147211 */ /* 0x000fe200078208ff */
[----:B------:R0:W5:Y:S01]  /*0b50*/  LDG.E.U16 R64, [R12.64] ;  /* 0x000000040c407981 */ /* 0x000162000c1e1500 */
[----:B------:R-:W-:Y:S02]  /*0b60*/  LEA.HI.X.SX32 R11, R27, R0, 0x1, P0 ;  /* 0x000000001b0b7211 */ /* 0x000fe400000f0eff */
[C---:B------:R-:W-:Y:S02]  /*0b70*/  LEA R27, R4.reuse, R17, 0x2 ;  /* 0x00000011041b7211 */ /* 0x040fe400078e10ff */
[----:B-1----:R-:W-:Y:S01]  /*0b80*/  LEA R14, P0, R25, R2, 0x1 ;  /* 0x00000002190e7211 */ /* 0x002fe200078008ff */
[----:B------:R1:W5:Y:S02]  /*0b90*/  LDG.E.U16 R79, [R10.64] ;  /* 0x000000040a4f7981 */ /* 0x000364000c1e1500 */
[----:B------:R-:W-:Y:S01]  /*0ba0*/  IMAD R33, R4, 0x4, R27 ;  /* 0x0000000404217824 */ /* 0x000fe200078e021b */
[----:B------:R-:W-:-:S02]  /*0bb0*/  LEA.HI.X.SX32 R21, R21, R0, 0x1, P1 ;  /* 0x0000000015157211 */ /* 0x000fc400008f0eff */
[----:B------:R-:W-:Y:S01]  /*0bc0*/  LEA.HI.X.SX32 R15, R25, R0, 0x1, P0 ;  /* 0x00000000190f7211 */ /* 0x000fe200000f0eff */
[C---:B------:R-:W-:Y:S02]  /*0bd0*/  IMAD R25, R4.reuse, 0x4, R33 ;  /* 0x0000000404197824 */ /* 0x040fe400078e0221 */
[----:B------:R0:W5:Y:S03]  /*0be0*/  LDG.E.U16 R73, [R20.64] ;  /* 0x0000000414497981 */ /* 0x000166000c1e1500 */
[----:B------:R-:W-:Y:S01]  /*0bf0*/  LEA R35, R4, R25, 0x2 ;  /* 0x0000001904237211 */ /* 0x000fe200078e10ff */
[----:B------:R1:W5:Y:S01]  /*0c00*/  LDG.E.U16 R66, [R14.64] ;  /* 0x000000040e427981 */ /* 0x000362000c1e1500 */
[-C--:B------:R-:W-:Y:S02]  /*0c10*/  LEA R22, P1, R23, R2.reuse, 0x1 ;  /* 0x0000000217167211 */ /* 0x080fe400078208ff */
[----:B0-----:R-:W-:-:S04]  /*0c20*/  LEA R20, P0, R9, R2, 0x1 ;  /* 0x0000000209147211 */ /* 0x001fc800078008ff */
[----:B------:R-:W-:Y:S01]  /*0c30*/  LEA.HI.X.SX32 R21, R9, R0, 0x1, P0 ;  /* 0x0000000009157211 */ /* 0x000fe200000f0eff */
[C---:B------:R-:W-:Y:S01]  /*0c40*/  IMAD R9, R4.reuse, 0x4, R35 ;  /* 0x0000000404097824 */ /* 0x040fe200078e0223 */
[----:B------:R-:W-:Y:S02]  /*0c50*/  LEA R12, P0, R31, R2, 0x1 ;  /* 0x000000021f0c7211 */ /* 0x000fe400078008ff */
[-C--:B------:R-:W-:Y:S01]  /*0c60*/  LEA.HI.X.SX32 R23, R23, R0.reuse, 0x1, P1 ;  /* 0x0000000017177211 */ /* 0x080fe200008f0eff */
[----:B------:R0:W5:Y:S01]  /*0c70*/  LDG.E.U16 R68, [R20.64] ;  /* 0x0000000414447981 */ /* 0x000162000c1e1500 */
[----:B------:R-:W-:Y:S01]  /*0c80*/  LEA.HI.X.SX32 R13, R31, R0, 0x1, P0 ;  /* 0x000000001f0d7211 */ /* 0x000fe200000f0eff */
[----:B------:R-:W-:Y:S01]  /*0c90*/  IMAD R31, R4, 0x4, R9 ;  /* 0x00000004041f7824 */ /* 0x000fe200078e0209 */
[-C--:B------:R-:W-:Y:S01]  /*0ca0*/  LEA R18, P1, R29, R2.reuse, 0x1 ;  /* 0x000000021d127211 */ /* 0x080fe200078208ff */
[----:B------:R0:W5:Y:S01]  /*0cb0*/  LDG.E.U16 R77, [R22.64] ;  /* 0x00000004164d7981 */ /* 0x000162000c1e1500 */
[----:B-1----:R-:W-:-:S02]  /*0cc0*/  LEA R10, P0, R17, R2, 0x1 ;  /* 0x00000002110a7211 */ /* 0x002fc400078008ff */
[-C--:B------:R-:W-:Y:S01]  /*0cd0*/  LEA.HI.X.SX32 R19, R29, R0.reuse, 0x1, P1 ;  /* 0x000000001d137211 */ /* 0x080fe200008f0eff */
[----:B------:R1:W5:Y:S01]  /*0ce0*/  LDG.E.U16 R83, [R12.64] ;  /* 0x000000040c537981 */ /* 0x000362000c1e1500 */
[C---:B------:R-:W-:Y:S02]  /*0cf0*/  LEA R29, R4.reuse, R31, 0x2 ;  /* 0x0000001f041d7211 */ /* 0x040fe400078e10ff */
[----:B------:R-:W-:Y:S01]  /*0d00*/  LEA.HI.X.SX32 R11, R17, R0, 0x1, P0 ;  /* 0x00000000110b7211 */ /* 0x000fe200000f0eff */
[----:B------:R1:W5:Y:S01]  /*0d10*/  LDG.E.U16 R81, [R18.64] ;  /* 0x0000000412517981 */ /* 0x000362000c1e1500 */
[-C--:B0-----:R-:W-:Y:S01]  /*0d20*/  LEA R22, P1, R27, R2.reuse, 0x1 ;  /* 0x000000021b167211 */ /* 0x081fe200078208ff */
[C---:B------:R-:W-:Y:S01]  /*0d30*/  IMAD R17, R4.reuse, 0x4, R29 ;  /* 0x0000000404117824 */ /* 0x040fe200078e021d */
[----:B------:R-:W-:Y:S01]  /*0d40*/  LEA R14, P0, R25, R2, 0x1 ;  /* 0x00000002190e7211 */ /* 0x000fe200078008ff */
[----:B------:R0:W5:Y:S01]  /*0d50*/  LDG.E.U16 R70, [R10.64] ;  /* 0x000000040a467981 */ /* 0x000162000c1e1500 */
[-C--:B------:R-:W-:Y:S01]  /*0d60*/  LEA.HI.X.SX32 R23, R27, R0.reuse, 0x1, P1 ;  /* 0x000000001b177211 */ /* 0x080fe200008f0eff */
[----:B------:R-:W-:Y:S01]  /*0d70*/  IMAD R27, R4, 0x4, R17 ;  /* 0x00000004041b7824 */ /* 0x000fe200078e0211 */
[----:B------:R-:W-:-:S02]  /*0d80*/  LEA.HI.X.SX32 R15, R25, R0, 0x1, P0 ;  /* 0x00000000190f7211 */ /* 0x000fc400000f0eff */
[-C--:B------:R-:W-:Y:S01]  /*0d90*/  LEA R20, P1, R29, R2.reuse, 0x1 ;  /* 0x000000021d147211 */ /* 0x080fe200078208ff */
[----:B------:R0:W5:Y:S01]  /*0da0*/  LDG.E.U16 R85, [R22.64] ;  /* 0x0000000416557981 */ /* 0x000162000c1e1500 */
[C---:B------:R-:W-:Y:S02]  /*0db0*/  LEA R37, R4.reuse, R27, 0x2 ;  /* 0x0000001b04257211 */ /* 0x040fe400078e10ff */
[C---:B-1----:R-:W-:Y:S01]  /*0dc0*/  LEA R18, P0, R9.reuse, R2, 0x1 ;  /* 0x0000000209127211 */ /* 0x042fe200078008ff */
[----:B------:R1:W5:Y:S02]  /*0dd0*/  LDG.E.U16 R87, [R14.64] ;  /* 0x000000040e577981 */ /* 0x000364000c1e1500 */
[----:B------:R-:W-:Y:S01]  /*0de0*/  IMAD R25, R4, 0x4, R37 ;  /* 0x0000000404197824 */ /* 0x000fe200078e0225 */
[----:B------:R-:W-:-:S03]  /*0df0*/  LEA.HI.X.SX32 R19, R9, R0, 0x1, P0 ;  /* 0x0000000009137211 */ /* 0x000fc600000f0eff */
[C---:B------:R-:W-:Y:S01]  /*0e00*/  IMAD R9, R4.reuse, 0x4, R25 ;  /* 0x0000000404097824 */ /* 0x040fe200078e0219 */
[C---:B------:R-:W-:Y:S01]  /*0e10*/  LEA R12, P0, R27.reuse, R2, 0x1 ;  /* 0x000000021b0c7211 */ /* 0x040fe200078008ff */
[----:B------:R1:W5:Y:S03]  /*0e20*/  LDG.E.U16 R89, [R18.64] ;  /* 0x0000000412597981 */ /* 0x000366000c1e1500 */
[----:B0-----:R-:W-:Y:S02]  /*0e30*/  LEA R11, R4, R9, 0x2 ;  /* 0x00000009040b7211 */ /* 0x001fe400078e10ff */
[----:B------:R-:W-:-:S03]  /*0e40*/  LEA.HI.X.SX32 R13, R27, R0, 0x1, P0 ;  /* 0x000000001b0d7211 */ /* 0x000fc600000f0eff */
[C---:B------:R-:W-:Y:S01]  /*0e50*/  IMAD R39, R4.reuse, 0x4, R11 ;  /* 0x0000000404277824 */ /* 0x040fe200078e020b */
[----:B------:R-:W-:Y:S01]  /*0e60*/  LEA.HI.X.SX32 R21, R29, R0, 0x1, P1 ;  /* 0x000000001d157211 */ /* 0x000fe200008f0eff */
[----:B------:R0:W5:Y:S02]  /*0e70*/  LDG.E.U16 R93, [R12.64] ;  /* 0x000000040c5d7981 */ /* 0x000164000c1e1500 */
[C---:B------:R-:W-:Y:S01]  /*0e80*/  IMAD R27, R4.reuse, 0x4, R39 ;  /* 0x00000004041b7824 */ /* 0x040fe200078e0227 */
[-C--:B------:R-:W-:Y:S01]  /*0e90*/  LEA R22, P0, R25, R2.reuse, 0x1 ;  /* 0x0000000219167211 */ /* 0x080fe200078008ff */
[----:B------:R0:W5:Y:S03]  /*0ea0*/  LDG.E.U16 R91, [R20.64] ;  /* 0x00000004145b7981 */ /* 0x000166000c1e1500 */
[----:B------:R-:W-:Y:S02]  /*0eb0*/  LEA R41, R4, R27, 0x2 ;  /* 0x0000001b04297211 */ /* 0x000fe400078e10ff */
[----:B------:R-:W-:-:S03]  /*0ec0*/  LEA R24, P1, R11, R2, 0x1 ;  /* 0x000000020b187211 */ /* 0x000fc600078208ff */
[----:B------:R-:W-:Y:S01]  /*0ed0*/  IMAD R43, R4, 0x4, R41 ;  /* 0x00000004042b7824 */ /* 0x000fe200078e0229 */
[-C--:B------:R-:W-:Y:S02]  /*0ee0*/  LEA.HI.X.SX32 R23, R25, R0.reuse, 0x1, P0 ;  /* 0x0000000019177211 */ /* 0x080fe400000f0eff */
[----:B------:R-:W-:Y:S02]  /*0ef0*/  LEA.HI.X.SX32 R25, R11, R0, 0x1, P1 ;  /* 0x000000000b197211 */ /* 0x000fe400008f0eff */
[-C--:B------:R-:W-:Y:S01]  /*0f00*/  LEA R26, P0, R27, R2.reuse, 0x1 ;  /* 0x000000021b1a7211 */ /* 0x080fe200078008ff */
[----:B------:R1:W5:Y:S01]  /*0f10*/  LDG.E.U16 R95, [R22.64] ;  /* 0x00000004165f7981 */ /* 0x000362000c1e1500 */
[----:B------:R-:W-:Y:S02]  /*0f20*/  LEA R28, P1, R43, R2, 0x1 ;  /* 0x000000022b1c7211 */ /* 0x000fe400078208ff */
[-C--:B------:R-:W-:Y:S01]  /*0f30*/  LEA.HI.X.SX32 R27, R27, R0.reuse, 0x1, P0 ;  /* 0x000000001b1b7211 */ /* 0x080fe200000f0eff */
[----:B------:R1:W5:Y:S01]  /*0f40*/  LDG.E.U16 R97, [R24.64] ;  /* 0x0000000418617981 */ /* 0x000362000c1e1500 */
[----:B------:R-:W-:-:S02]  /*0f50*/  LEA.HI.X.SX32 R29, R43, R0, 0x1, P1 ;  /* 0x000000002b1d7211 */ /* 0x000fc400008f0eff */
[-C--:B------:R-:W-:Y:S02]  /*0f60*/  LEA R10, P0, R33, R2.reuse, 0x1 ;  /* 0x00000002210a7211 */ /* 0x080fe400078008ff */
[----:B0-----:R-:W-:Y:S01]  /*0f70*/  LEA R12, P1, R35, R2, 0x1 ;  /* 0x00000002230c7211 */ /* 0x001fe200078208ff */
[----:B------:R0:W5:Y:S01]  /*0f80*/  LDG.E.U16 R27, [R26.64] ;  /* 0x000000041a1b7981 */ /* 0x000162000c1e1500 */
[-C--:B------:R-:W-:Y:S02]  /*0f90*/  LEA.HI.X.SX32 R11, R33, R0.reuse, 0x1, P0 ;  /* 0x00000000210b7211 */ /* 0x080fe400000f0eff */
[----:B------:R-:W-:Y:S01]  /*0fa0*/  LEA.HI.X.SX32 R13, R35, R0, 0x1, P1 ;  /* 0x00000000230d7211 */ /* 0x000fe200008f0eff */
[----:B------:R-:W-:Y:S01]  /*0fb0*/  IMAD R43, R4, 0x4, R43 ;  /* 0x00000004042b7824 */ /* 0x000fe200078e022b */
[-C--:B-1----:R-:W-:Y:S01]  /*0fc0*/  LEA R14, P0, R31, R2.reuse, 0x1 ;  /* 0x000000021f0e7211 */ /* 0x082fe200078008ff */
[----:B------:R1:W5:Y:S01]  /*0fd0*/  LDG.E.U16 R29, [R28.64] ;  /* 0x000000041c1d7981 */ /* 0x000362000c1e1500 */
[----:B------:R-:W-:-:S02]  /*0fe0*/  LEA R18, P1, R17, R2, 0x1 ;  /* 0x0000000211127211 */ /* 0x000fc400078208ff */
[-C--:B------:R-:W-:Y:S01]  /*0ff0*/  LEA.HI.X.SX32 R15, R31, R0.reuse, 0x1, P0 ;  /* 0x000000001f0f7211 */ /* 0x080fe200000f0eff */
[----:B0-----:R0:W5:Y:S01]  /*1000*/  LDG.E.U16 R26, [R12.64] ;  /* 0x000000040c1a7981 */ /* 0x001162000c1e1500 */
[----:B------:R-:W-:Y:S02]  /*1010*/  LEA.HI.X.SX32 R19, R17, R0, 0x1, P1 ;  /* 0x0000000011137211 */ /* 0x000fe400008f0eff */
[-C--:B------:R-:W-:Y:S01]  /*1020*/  LEA R20, P0, R37, R2.reuse, 0x1 ;  /* 0x0000000225147211 */ /* 0x080fe200078008ff */
[----:B------:R1:W5:Y:S01]  /*1030*/  LDG.E.U16 R72, [R10.64] ;  /* 0x000000040a487981 */ /* 0x000362000c1e1500 */
[----:B------:R-:W-:Y:S02]  /*1040*/  LEA R24, P1, R39, R2, 0x1 ;  /* 0x0000000227187211 */ /* 0x000fe400078208ff */
[-C--:B------:R-:W-:Y:S01]  /*1050*/  LEA.HI.X.SX32 R21, R37, R0.reuse, 0x1, P0 ;  /* 0x0000000025157211 */ /* 0x080fe200000f0eff */
[----:B------:R-:W5:Y:S01]  /*1060*/  LDG.E.U16 R18, [R18.64] ;  /* 0x0000000412127981 */ /* 0x000f62000c1e1500 */
[----:B------:R-:W-:-:S02]  /*1070*/  LEA.HI.X.SX32 R25, R39, R0, 0x1, P1 ;  /* 0x0000000027197211 */ /* 0x000fc400008f0eff */
[-C--:B------:R-:W-:Y:S01]  /*1080*/  LEA R22, P0, R9, R2.reuse, 0x1 ;  /* 0x0000000209167211 */ /* 0x080fe200078008ff */
[----:B------:R-:W5:Y:S01]  /*1090*/  LDG.E.U16 R20, [R20.64] ;  /* 0x0000000414147981 */ /* 0x000f62000c1e1500 */
[----:B0-----:R-:W-:Y:S02]  /*10a0*/  LEA R12, P1, R43, R2, 0x1 ;  /* 0x000000022b0c7211 */ /* 0x001fe400078208ff */
[-C--:B------:R-:W-:Y:S01]  /*10b0*/  LEA.HI.X.SX32 R23, R9, R0.reuse, 0x1, P0 ;  /* 0x0000000009177211 */ /* 0x080fe200000f0eff */
[----:B------:R-:W5:Y:S01]  /*10c0*/  LDG.E.U16 R24, [R24.64] ;  /* 0x0000000418187981 */ /* 0x000f62000c1e1500 */
[----:B------:R-:W-:-:S03]  /*10d0*/  LEA.HI.X.SX32 R13, R43, R0, 0x1, P1 ;  /* 0x000000002b0d7211 */ /* 0x000fc600008f0eff */
[----:B------:R-:W5:Y:S04]  /*10e0*/  LDG.E.U16 R22, [R22.64] ;  /* 0x0000000416167981 */ /* 0x000f68000c1e1500 */
[----:B------:R0:W5:Y:S01]  /*10f0*/  LDG.E.U16 R74, [R12.64] ;  /* 0x000000040c4a7981 */ /* 0x000162000c1e1500 */
[----:B-1----:R-:W-:-:S03]  /*1100*/  LEA R10, P0, R41, R2, 0x1 ;  /* 0x00000002290a7211 */ /* 0x002fc600078008ff */
[----:B------:R1:W5:Y:S01]  /*1110*/  LDG.E.U16 R14, [R14.64] ;  /* 0x000000040e0e7981 */ /* 0x000362000c1e1500 */
[----:B------:R-:W-:-:S05]  /*1120*/  LEA.HI.X.SX32 R11, R41, R0, 0x1, P0 ;  /* 0x00000000290b7211 */ /* 0x000fca00000f0eff */
[----:B------:R0:W5:Y:S01]  /*1130*/  LDG.E.U16 R28, [R10.64] ;  /* 0x000000040a1c7981 */ /* 0x000162000c1e1500 */
[C---:B------:R-:W-:Y:S02]  /*1140*/  LOP3.LUT R0, R187.reuse, 0xc0, RZ, 0xc0, !PT ;  /* 0x000000c0bb007812 */ /* 0x040fe400078ec0ff */
[----:B------:R-:W-:Y:S02]  /*1150*/  LOP3.LUT R78, R187, 0xff, RZ, 0xc0, !PT ;  /* 0x000000ffbb4e7812 */ /* 0x000fe400078ec0ff */
[----:B------:R-:W-:Y:S02]  /*1160*/  SHF.R.U32.HI R9, RZ, 0x2, R0 ;  /* 0x00000002ff097819 */ /* 0x000fe40000011600 */
[----:B------:R-:W-:-:S04]  /*1170*/  SHF.L.U32 R0, R78, 0x1, RZ ;  /* 0x000000014e007819 */ /* 0x000fc800000006ff */
[----:B------:R-:W-:-:S05]  /*1180*/  LOP3.LUT R2, R0, R9, RZ, 0x3c, !PT ;  /* 0x0000000900027212 */ /* 0x000fca00078e3cff */
[----:B--2---:R2:W-:Y:S01]  /*1190*/  STS.U16 [R2], R3 ;  /* 0x0000000302007388 */ /* 0x0045e20000000400 */
[----:B------:R-:W-:-:S03]  /*11a0*/  IMAD.MOV.U32 R4, RZ, RZ, c[0x0][0x1d0] ;  /* 0x00007400ff047624 */ /* 0x000fc600078e00ff */
[----:B---3--:R3:W-:Y:S01]  /*11b0*/  STS.U16 [R2+0x400], R5 ;  /* 0x0004000502007388 */ /* 0x0087e20000000400 */
[----:B--2---:R-:W-:-:S03]  /*11c0*/  LOP3.LUT R3, R2, 0x40, RZ, 0x3c, !PT ;  /* 0x0000004002037812 */ /* 0x004fc600078e3cff */
[----:B----4-:R2:W-:Y:S04]  /*11d0*/  STS.U16 [R2+0x800], R7 ;  /* 0x0008000702007388 */ /* 0x0105e80000000400 */
[----:B------:R-:W-:Y:S04]  /*11e0*/  STS.U16 [R2+0xc00], R45 ;  /* 0x000c002d02007388 */ /* 0x000fe80000000400 */
[----:B------:R-:W-:Y:S04]  /*11f0*/  STS.U16 [R2+0x1000], R47 ;  /* 0x0010002f02007388 */ /* 0x000fe80000000400 */
[----:B------:R-:W-:Y:S04]  /*1200*/  STS.U16 [R2+0x1400], R49 ;  /* 0x0014003102007388 */ /* 0x000fe80000000400 */
[----:B------:R-:W-:Y:S04]  /*1210*/  STS.U16 [R2+0x1800], R51 ;  /* 0x0018003302007388 */ /* 0x000fe80000000400 */
[----:B------:R-:W-:Y:S04]  /*1220*/  STS.U16 [R2+0x1c00], R53 ;  /* 0x001c003502007388 */ /* 0x000fe80000000400 */
[----:B------:R-:W-:Y:S04]  /*1230*/  STS.U16 [R2+0x2000], R55 ;  /* 0x0020003702007388 */ /* 0x000fe80000000400 */
[----:B------:R-:W-:Y:S04]  /*1240*/  STS.U16 [R2+0x2400], R57 ;  /* 0x0024003902007388 */ /* 0x000fe80000000400 */
[----:B-----5:R-:W-:Y:S04]  /*1250*/  STS.U16 [R2+0x2800], R59 ;  /* 0x0028003b02007388 */ /* 0x020fe80000000400 */
[----:B------:R-:W-:Y:S04]  /*1260*/  STS.U16 [R2+0x2c00], R61 ;  /* 0x002c003d02007388 */ /* 0x000fe80000000400 */
[----:B------:R-:W-:Y:S04]  /*1270*/  STS.U16 [R2+0x3000], R63 ;  /* 0x0030003f02007388 */ /* 0x000fe80000000400 */
[----:B------:R-:W-:Y:S01]  /*1280*/  STS.U16 [R2+0x3400], R65 ;  /* 0x0034004102007388 */ /* 0x000fe20000000400 */
[----:B------:R-:W-:-:S03]  /*1290*/  ISETP.GE.AND P0, PT, R4, 0x1, PT ;  /* 0x000000010400780c */ /* 0x000fc60003f06270 */
[----:B------:R-:W-:Y:S04]  /*12a0*/  STS.U16 [R2+0x3800], R67 ;  /* 0x0038004302007388 */ /* 0x000fe80000000400 */
[----:B------:R-:W-:Y:S04]  /*12b0*/  STS.U16 [R2+0x3c00], R69 ;  /* 0x003c004502007388 */ /* 0x000fe80000000400 */
[----:B------:R-:W-:Y:S01]  /*12c0*/  STS.U16 [R2+0x4000], R71 ;  /* 0x0040004702007388 */ /* 0x000fe20000000400 */
[----:B------:R-:W-:Y:S01]  /*12d0*/  IMAD.MOV.U32 R31, RZ, RZ, 0x3f800000 ;  /* 0x3f800000ff1f7424 */ /* 0x000fe200078e00ff */
[----:B------:R-:W-:Y:S01]  /*12e0*/  MOV R4, 0xff800000 ;  /* 0xff80000000047802 */ /* 0x000fe20000000f00 */
[----:B---3--:R-:W-:Y:S01]  /*12f0*/  IMAD.MOV.U32 R5, RZ, RZ, -0x800000 ;  /* 0xff800000ff057424 */ /* 0x008fe200078e00ff */
[----:B--2---:R-:W-:Y:S01]  /*1300*/  MOV R7, 0xff800000 ;  /* 0xff80000000077802 */ /* 0x004fe20000000f00 */
[----:B------:R-:W-:Y:S01]  /*1310*/  IMAD.MOV.U32 R9, RZ, RZ, -0x800000 ;  /* 0xff800000ff097424 */ /* 0x000fe200078e00ff */
[----:B0-----:R-:W-:Y:S01]  /*1320*/  MOV R10, 0xff800000 ;  /* 0xff800000000a7802 */ /* 0x001fe20000000f00 */
[----:B------:R-:W-:Y:S01]  /*1330*/  IMAD.MOV.U32 R11, RZ, RZ, -0x800000 ;  /* 0xff800000ff0b7424 */ /* 0x000fe200078e00ff */
[----:B------:R-:W-:Y:S01]  /*1340*/  STS.U16 [R2+0x4800], R75 ;  /* 0x0048004b02007388 */ /* 0x000fe20000000400 */
[----:B------:R-:W-:Y:S01]  /*1350*/  IMAD.MOV.U32 R12, RZ, RZ, 0x3f800000 ;  /* 0x3f800000ff0c7424 */ /* 0x000fe200078e00ff */
[----:B------:R-:W-:Y:S01]  /*1360*/  MOV R13, 0x3f800000 ;  /* 0x3f800000000d7802 */ /* 0x000fe20000000f00 */
[----:B-1----:R-:W-:Y:S01]  /*1370*/  IMAD.MOV.U32 R15, RZ, RZ, 0x3f800000 ;  /* 0x3f800000ff0f7424 */ /* 0x002fe200078e00ff */
[----:B------:R-:W-:Y:S04]  /*1380*/  STS.U16 [R2+0x5000], R79 ;  /* 0x0050004f02007388 */ /* 0x000fe80000000400 */
[----:B------:R-:W-:Y:S01]  /*1390*/  STS.U16 [R2+0x4400], R73 ;  /* 0x0044004902007388 */ /* 0x000fe20000000400 */
[----:B------:R-:W-:Y:S01]  /*13a0*/  MOV R17, 0x3f800000 ;  /* 0x3f80000000117802 */ /* 0x000fe20000000f00 */
[----:B------:R-:W-:-:S02]  /*13b0*/  CS2R R104, SRZ ;  /* 0x0000000000687805 */ /* 0x000fc4000001ff00 */
[----:B------:R-:W-:Y:S04]  /*13c0*/  STS.U16 [R2+0x4c00], R77 ;  /* 0x004c004d02007388 */ /* 0x000fe80000000400 */
        /* <DEDUP_REMOVED lines=19> */
[----:B------:R-:W-:Y:S01]  /*1500*/  STS.U16 [R3+0x7e00], R74 ;  /* 0x007e004a03007388 */ /* 0x000fe20000000400 */
[----:B------:R-:W-:Y:S01]  /*1510*/  CS2R R106, SRZ ;  /* 0x00000000006a7805 */ /* 0x000fe2000001ff00 */
[----:B------:R-:W-:Y:S01]  /*1520*/  CS2R R108, SRZ ;  /* 0x00000000006c7805 */ /* 0x000fe2000001ff00 */
[----:B------:R-:W-:Y:S01]  /*1530*/  CS2R R110, SRZ ;  /* 0x00000000006e7805 */ /* 0x000fe2000001ff00 */
[----:B------:R0:W-:Y:S01]  /*1540*/  STS.U16 [R3+0x200], R6 ;  /* 0x0002000603007388 */ /* 0x0001e20000000400 */
        /* <DEDUP_REMOVED lines=9> */
[----:B0-----:R-:W-:Y:S01]  /*15e0*/  IMAD.MOV.U32 R6, RZ, RZ, -0x800000 ;  /* 0xff800000ff067424 */ /* 0x001fe200078e00ff */
[----:B------:R-:W-:Y:S01]  /*15f0*/  CS2R R118, SRZ ;  /* 0x0000000000767805 */ /* 0x000fe2000001ff00 */
[----:B------:R0:W-:Y:S01]  /*1600*/  STS.U16 [R3+0x1600], R36 ;  /* 0x0016002403007388 */ /* 0x0001e20000000400 */
[----:B------:R-:W-:Y:S01]  /*1610*/  CS2R R128, SRZ ;  /* 0x0000000000807805 */ /* 0x000fe2000001ff00 */
[----:B-1----:R-:W-:Y:S01]  /*1620*/  IMAD.MOV.U32 R8, RZ, RZ, -0x800000 ;  /* 0xff800000ff087424 */ /* 0x002fe200078e00ff */
[----:B------:R-:W-:Y:S01]  /*1630*/  CS2R R130, SRZ ;  /* 0x0000000000827805 */ /* 0x000fe2000001ff00 */
[----:B------:R1:W-:Y:S01]  /*1640*/  STS.U16 [R3+0x1a00], R38 ;  /* 0x001a002603007388 */ /* 0x0003e20000000400 */
[----:B------:R-:W-:Y:S01]  /*1650*/  SHF.L.U32 R76, R187, 0x2, RZ ;  /* 0x00000002bb4c7819 */ /* 0x000fe200000006ff */
[----:B--2---:R-:W-:-:S02]  /*1660*/  IMAD.MOV.U32 R30, RZ, RZ, 0x3f800000 ;  /* 0x3f800000ff1e7424 */ /* 0x004fc400078e00ff */
[----:B------:R2:W-:Y:S01]  /*1670*/  STS.U16 [R3+0x1e00], R40 ;  /* 0x001e002803007388 */ /* 0x0005e20000000400 */
[----:B0-----:R-:W-:-:S03]  /*1680*/  CS2R R36, SRZ ;  /* 0x0000000000247805 */ /* 0x001fc6000001ff00 */
[----:B------:R0:W-:Y:S01]  /*1690*/  STS.U16 [R3+0x2200], R42 ;  /* 0x0022002a03007388 */ /* 0x0001e20000000400 */
[----:B-1----:R-:W-:-:S03]  /*16a0*/  CS2R R38, SRZ ;  /* 0x0000000000267805 */ /* 0x002fc6000001ff00 */
[----:B------:R1:W-:Y:S01]  /*16b0*/  STS.U16 [R3+0x2600], R44 ;  /* 0x0026002c03007388 */ /* 0x0003e20000000400 */
[----:B--2---:R-:W-:-:S03]  /*16c0*/  CS2R R40, SRZ ;  /* 0x0000000000287805 */ /* 0x004fc6000001ff00 */
        /* <DEDUP_REMOVED lines=29> */
[----:B--2---:R-:W-:Y:S01]  /*18a0*/  CS2R R70, SRZ ;  /* 0x0000000000467805 */ /* 0x004fe2000001ff00 */
[----:B0-----:R-:W-:Y:S02]  /*18b0*/  IMAD.MOV.U32 R14, RZ, RZ, 0x3f800000 ;  /* 0x3f800000ff0e7424 */ /* 0x001fe400078e00ff */
[----:B-1----:R-:W-:Y:S01]  /*18c0*/  IMAD.MOV.U32 R28, RZ, RZ, 0x3f800000 ;  /* 0x3f800000ff1c7424 */ /* 0x002fe200078e00ff */
[----:B------:R-:W-:Y:S05]  /*18d0*/  @!P0 BRA `(.L_x_0) ;  /* 0x0000698000008947 */ /* 0x000fea0003800000 */
[----:B------:R-:W-:Y:S01]  /*18e0*/  IMAD R8, R82, c[0x0][0x1b8], RZ ;  /* 0x00006e0052087a24 */ /* 0x000fe200078e02ff */
[C---:B------:R-:W-:Y:S01]  /*18f0*/  LOP3.LUT R252, R187.reuse, 0x1c, RZ, 0xc0, !PT ;  /* 0x0000001cbbfc7812 */ /* 0x040fe200078ec0ff */
[----:B------:R-:W-:Y:S01]  /*1900*/  IMAD.MOV.U32 R43, RZ, RZ, c[0x0][0x1b8] ;  /* 0x00006e00ff2b7624 */ /* 0x000fe200078e00ff */
[----:B------:R-:W-:Y:S01]  /*1910*/  LOP3.LUT R19, R76, 0x7c, RZ, 0xc0, !PT ;  /* 0x0000007c4c137812 */ /* 0x000fe200078ec0ff */
[----:B------:R-:W-:Y:S01]  /*1920*/  IMAD R16, R16, c[0x0][0x1b4], RZ ;  /* 0x00006d0010107a24 */ /* 0x000fe200078e02ff */
[----:B------:R-:W-:Y:S01]  /*1930*/  LOP3.LUT R38, R187, 0xe0, RZ, 0xc0, !PT ;  /* 0x000000e0bb267812 */ /* 0x000fe200078ec0ff */
[C---:B------:R-:W-:Y:S01]  /*1940*/  IMAD R9, R43.reuse, 0x4, R8 ;  /* 0x000000042b097824 */ /* 0x040fe200078e0208 */
[----:B------:R-:W-:Y:S01]  /*1950*/  MOV R169, 0xff800000 ;  /* 0xff80000000a97802 */ /* 0x000fe20000000f00 */
[----:B------:R-:W-:Y:S01]  /*1960*/  IMAD R5, R80, c[0x0][0x1b0], RZ ;  /* 0x00006c0050057a24 */ /* 0x000fe200078e02ff */
[----:B------:R-:W-:Y:S01]  /*1970*/  MOV R163, 0xff800000 ;  /* 0xff80000000a37802 */ /* 0x000fe20000000f00 */
[----:B------:R-:W-:Y:S01]  /*1980*/  IMAD.SHL.U32 R7, R16, 0x2, RZ ;  /* 0x0000000210077824 */ /* 0x000fe200078e00ff */
[----:B------:R-:W-:Y:S01]  /*1990*/  LEA R10, R43, R9, 0x2 ;  /* 0x000000092b0a7211 */ /* 0x000fe200078e10ff */
[----:B------:R-:W-:Y:S01]  /*19a0*/  IMAD.SHL.U32 R6, R5, 0x2, RZ ;  /* 0x0000000205067824 */ /* 0x000fe200078e00ff */
[----:B------:R-:W-:Y:S01]  /*19b0*/  CS2R R104, SRZ ;  /* 0x0000000000687805 */ /* 0x000fe2000001ff00 */
[C---:B------:R-:W-:Y:S01]  /*19c0*/  IMAD R22, R252.reuse, 0x20, R19 ;  /* 0x00000020fc167824 */ /* 0x040fe200078e0213 */
[----:B------:R-:W-:Y:S01]  /*19d0*/  SHF.L.U32 R19, R252, 0x3, RZ ;  /* 0x00000003fc137819 */ /* 0x000fe200000006ff */
[----:B------:R-:W-:Y:S01]  /*19e0*/  IMAD R11, R43, 0x4, R10 ;  /* 0x000000042b0b7824 */ /* 0x000fe200078e020a */
[----:B------:R-:W-:Y:S01]  /*19f0*/  IADD3 R39, P2, P3, R7, c[0x0][0x170], R6 ;  /* 0x00005c0007277a10 */ /* 0x000fe20007b5e006 */
[----:B------:R-:W-:Y:S01]  /*1a00*/  IMAD R4, R80, c[0x0][0x1a0], RZ ;  /* 0x0000680050047a24 */ /* 0x000fe200078e02ff */
[----:B------:R-:W-:Y:S01]  /*1a10*/  SHF.R.U32.HI R7, RZ, 0x3, R78 ;  /* 0x00000003ff077819 */ /* 0x000fe2000001164e */
[----:B------:R-:W-:Y:S01]  /*1a20*/  IMAD R12, R43, 0x4, R11 ;  /* 0x000000042b0c7824 */ /* 0x000fe200078e020b */
[----:B------:R-:W-:Y:S01]  /*1a30*/  CS2R R106, SRZ ;  /* 0x00000000006a7805 */ /* 0x000fe2000001ff00 */
[----:B------:R-:W-:Y:S01]  /*1a40*/  IMAD R6, R78, c[0x0][0x1a8], RZ ;  /* 0x00006a004e067a24 */ /* 0x000fe200078e02ff */
[----:B------:R-:W-:Y:S01]  /*1a50*/  LOP3.LUT R20, R7, 0x1c, RZ, 0xc0, !PT ;  /* 0x0000001c07147812 */ /* 0x000fe200078ec0ff */
[----:B------:R-:W-:Y:S01]  /*1a60*/  IMAD.HI R16, R16, 0x2, RZ ;  /* 0x0000000210107827 */ /* 0x000fe200078e02ff */
[C---:B------:R-:W-:Y:S01]  /*1a70*/  LEA R13, R43.reuse, R12, 0x2 ;  /* 0x0000000c2b0d7211 */ /* 0x040fe200078e10ff */
[----:B------:R-:W-:Y:S01]  /*1a80*/  CS2R R108, SRZ ;  /* 0x00000000006c7805 */ /* 0x000fe2000001ff00 */
[----:B------:R-:W-:Y:S01]  /*1a90*/  SHF.R.U32.HI R7, RZ, 0x1, R38 ;  /* 0x00000001ff077819 */ /* 0x000fe20000011626 */
[----:B------:R-:W-:Y:S01]  /*1aa0*/  IMAD.SHL.U32 R33, R6, 0x2, RZ ;  /* 0x0000000206217824 */ /* 0x000fe200078e00ff */
[----:B------:R-:W-:Y:S01]  /*1ab0*/  SHF.L.U32 R32, R4, 0x1, RZ ;  /* 0x0000000104207819 */ /* 0x000fe200000006ff */
[----:B------:R-:W-:Y:S01]  /*1ac0*/  IMAD R14, R43, 0x4, R13 ;  /* 0x000000042b0e7824 */ /* 0x000fe200078e020d */
[----:B------:R-:W-:Y:S01]  /*1ad0*/  CS2R R110, SRZ ;  /* 0x00000000006e7805 */ /* 0x000fe2000001ff00 */
[----:B------:R-:W-:Y:S01]  /*1ae0*/  IMAD.IADD R19, R19, 0x1, R20 ;  /* 0x0000000113137824 */ /* 0x000fe200078e0214 */
[----:B------:R-:W-:Y:S01]  /*1af0*/  LOP3.LUT R20, R22, R7, RZ, 0x3c, !PT ;  /* 0x0000000716147212 */ /* 0x000fe200078e3cff */
[----:B------:R-:W-:Y:S01]  /*1b00*/  IMAD R15, R43, 0x4, R14 ;  /* 0x000000042b0f7824 */ /* 0x000fe200078e020e */
[----:B------:R-:W-:Y:S01]  /*1b10*/  IADD3 R32, P0, P1, R33, c[0x0][0x168], R32 ;  /* 0x00005a0021207a10 */ /* 0x000fe2000791e020 */
[----:B------:R-:W-:Y:S01]  /*1b20*/  IMAD.HI R7, R5, 0x2, RZ ;  /* 0x0000000205077827 */ /* 0x000fe200078e02ff */
[----:B------:R-:W-:Y:S01]  /*1b30*/  LOP3.LUT R22, R187, 0x7, RZ, 0xc0, !PT ;  /* 0x00000007bb167812 */ /* 0x000fe200078ec0ff */
[----:B------:R-:W-:Y:S01]  /*1b40*/  CS2R R132, SRZ ;  /* 0x0000000000847805 */ /* 0x000fe2000001ff00 */
[C---:B------:R-:W-:Y:S01]  /*1b50*/  LEA R17, R43.reuse, R15, 0x2 ;  /* 0x0000000f2b117211 */ /* 0x040fe200078e10ff */
[----:B------:R-:W-:Y:S01]  /*1b60*/  IMAD.HI R4, R4, 0x2, RZ ;  /* 0x0000000204047827 */ /* 0x000fe200078e02ff */
[----:B------:R-:W-:Y:S01]  /*1b70*/  IADD3.X R41, R16, c[0x0][0x174], R7, P2, P3 ;  /* 0x00005d0010297a10 */ /* 0x000fe200017e6407 */
[----:B------:R-:W-:Y:S01]  /*1b80*/  CS2R R134, SRZ ;  /* 0x0000000000867805 */ /* 0x000fe2000001ff00 */
[----:B------:R-:W-:Y:S01]  /*1b90*/  SHF.L.U32 R7, R22, 0x4, RZ ;  /* 0x0000000416077819 */ /* 0x000fe200000006ff */
[----:B------:R-:W-:Y:S01]  /*1ba0*/  IMAD R18, R43, 0x4, R17 ;  /* 0x000000042b127824 */ /* 0x000fe200078e0211 */
[----:B------:R-:W-:Y:S01]  /*1bb0*/  SHF.L.U32 R16, R187, 0x1, RZ ;  /* 0x00000001bb107819 */ /* 0x000fe200000006ff */
[----:B------:R-:W-:Y:S01]  /*1bc0*/  IMAD.HI R5, R6, 0x2, RZ ;  /* 0x0000000206057827 */ /* 0x000fe200078e02ff */
[----:B------:R-:W-:Y:S01]  /*1bd0*/  LEA R44, P2, R10, R39, 0x1 ;  /* 0x000000270a2c7211 */ /* 0x000fe200078408ff */
[----:B------:R-:W-:Y:S01]  /*1be0*/  CS2R R112, SRZ ;  /* 0x0000000000707805 */ /* 0x000fe2000001ff00 */
[----:B------:R-:W-:Y:S01]  /*1bf0*/  LEA R24, R43, R18, 0x2 ;  /* 0x000000122b187211 */ /* 0x000fe200078e10ff */
[----:B------:R-:W-:Y:S01]  /*1c00*/  IMAD.SHL.U32 R26, R187, 0x80, RZ ;  /* 0x00000080bb1a7824 */ /* 0x000fe200078e00ff */
[----:B------:R-:W-:Y:S01]  /*1c10*/  IADD3.X R33, R5, c[0x0][0x16c], R4, P0, P1 ;  /* 0x00005b0005217a10 */ /* 0x000fe200007e2404 */
[--C-:B------:R-:W-:Y:S01]  /*1c20*/  IMAD R23, R38, 0x80, R7.reuse ;  /* 0x0000008026177824 */ /* 0x100fe200078e0207 */
[----:B------:R-:W-:Y:S01]  /*1c30*/  LOP3.LUT R37, R7, 0x30, R16, 0x78, !PT ;  /* 0x0000003007257812 */ /* 0x000fe200078e7810 */
[----:B------:R-:W-:Y:S01]  /*1c40*/  IMAD R25, R43, 0x4, R24 ;  /* 0x000000042b197824 */ /* 0x000fe200078e0218 */
[----:B------:R-:W-:Y:S01]  /*1c50*/  LOP3.LUT R26, R7, 0x780, R26, 0xf8, !PT ;  /* 0x00000780071a7812 */ /* 0x000fe200078ef81a */
[----:B------:R-:W-:Y:S01]  /*1c60*/  IMAD R21, R22, 0x80, R7 ;  /* 0x0000008016157824 */ /* 0x000fe200078e0207 */
[--C-:B------:R-:W-:Y:S01]  /*1c70*/  LOP3.LUT R35, R23, 0x30, R16.reuse, 0x78, !PT ;  /* 0x0000003017237812 */ /* 0x100fe200078e7810 */
[----:B------:R-:W-:Y:S01]  /*1c80*/  IMAD R37, R38, 0x20, R37 ;  /* 0x0000002026257824 */ /* 0x000fe200078e0225 */
[----:B------:R-:W-:Y:S01]  /*1c90*/  LEA R27, R43, R25, 0x2 ;  /* 0x000000192b1b7211 */ /* 0x000fe200078e10ff */
[----:B------:R-:W-:Y:S01]  /*1ca0*/  IMAD.MOV.U32 R171, RZ, RZ, -0x800000 ;  /* 0xff800000ffab7424 */ /* 0x000fe200078e00ff */
[----:B------:R-:W-:Y:S01]  /*1cb0*/  LOP3.LUT R36, R21, 0x10, R16, 0x78, !PT ;  /* 0x0000001015247812 */ /* 0x000fe200078e7810 */
[----:B------:R-:W-:Y:S01]  /*1cc0*/  IMAD R21, R22, 0x200, R35 ;  /* 0x0000020016157824 */ /* 0x000fe200078e0223 */
[----:B------:R-:W-:Y:S01]  /*1cd0*/  LOP3.LUT R23, R187, 0x10, RZ, 0xc0, !PT ;  /* 0x00000010bb177812 */ /* 0x000fe200078ec0ff */
[----:B------:R-:W-:Y:S01]  /*1ce0*/  IMAD R28, R43, 0x4, R27 ;  /* 0x000000042b1c7824 */ /* 0x000fe200078e021b */
[CC--:B------:R-:W-:Y:S01]  /*1cf0*/  LEA R48, P0, R8.reuse, R39.reuse, 0x1 ;  /* 0x0000002708307211 */ /* 0x0c0fe200078008ff */
[----:B------:R-:W-:Y:S01]  /*1d00*/  IMAD.MOV.U32 R170, RZ, RZ, -0x800000 ;  /* 0xff800000ffaa7424 */ /* 0x000fe200078e00ff */
[----:B------:R-:W-:Y:S01]  /*1d10*/  LEA R46, P1, R9, R39, 0x1 ;  /* 0x00000027092e7211 */ /* 0x000fe200078208ff */
[----:B------:R-:W-:Y:S01]  /*1d20*/  IMAD R29, R43, 0x4, R28 ;  /* 0x000000042b1d7824 */ /* 0x000fe200078e021c */
[-C--:B------:R-:W-:Y:S01]  /*1d30*/  LEA.HI.X.SX32 R49, R8, R41.reuse, 0x1, P0 ;  /* 0x0000002908317211 */ /* 0x080fe200000f0eff */
[----:B------:R-:W-:Y:S01]  /*1d40*/  IMAD R23, R23, 0x40, R36 ;  /* 0x0000004017177824 */ /* 0x000fe200078e0224 */
[-C--:B------:R-:W-:Y:S01]  /*1d50*/  LEA.HI.X.SX32 R47, R9, R41.reuse, 0x1, P1 ;  /* 0x00000029092f7211 */ /* 0x080fe200008f0eff */
[C---:B------:R-:W-:Y:S01]  /*1d60*/  IMAD R30, R43.reuse, 0x4, R29 ;  /* 0x000000042b1e7824 */ /* 0x040fe200078e021d */
[----:B------:R-:W-:Y:S01]  /*1d70*/  LEA.HI.X.SX32 R45, R10, R41, 0x1, P2 ;  /* 0x000000290a2d7211 */ /* 0x000fe200010f0eff */
[----:B------:R0:W-:Y:S01]  /*1d80*/  STL.64 [R1+0xf0], R48 ;  /* 0x0000f03001007387 */ /* 0x0001e20000100a00 */
[----:B------:R-:W-:Y:S01]  /*1d90*/  LOP3.LUT R26, R26, 0x10, R187, 0x78, !PT ;  /* 0x000000101a1a7812 */ /* 0x000fe200078e78bb */
[----:B------:R-:W-:Y:S01]  /*1da0*/  IMAD.MOV.U32 R160, RZ, RZ, -0x800000 ;  /* 0xff800000ffa07424 */ /* 0x000fe200078e00ff */
[C---:B------:R-:W-:Y:S01]  /*1db0*/  LEA R31, R43.reuse, R30, 0x2 ;  /* 0x0000001e2b1f7211 */ /* 0x040fe200078e10ff */
[----:B------:R1:W-:Y:S01]  /*1dc0*/  STL.64 [R1+0xe8], R46 ;  /* 0x0000e82e01007387 */ /* 0x0003e20000100a00 */
[----:B------:R-:W-:Y:S01]  /*1dd0*/  LEA R22, R22, R37, 0x7 ;  /* 0x0000002516167211 */ /* 0x000fe200078e38ff */
[----:B------:R-:W-:Y:S01]  /*1de0*/  CS2R R114, SRZ ;  /* 0x0000000000727805 */ /* 0x000fe2000001ff00 */
[----:B------:R-:W-:Y:S01]  /*1df0*/  CS2R R120, SRZ ;  /* 0x0000000000787805 */ /* 0x000fe2000001ff00 */
[----:B------:R-:W-:Y:S01]  /*1e00*/  IMAD R34, R43, 0x4, R31 ;  /* 0x000000042b227824 */ /* 0x000fe200078e021f */
[----:B------:R2:W-:Y:S01]  /*1e10*/  STL.64 [R1+0xe0], R44 ;  /* 0x0000e02c01007387 */ /* 0x0005e20000100a00 */
[----:B------:R-:W-:Y:S01]  /*1e20*/  CS2R R122, SRZ ;  /* 0x00000000007a7805 */ /* 0x000fe2000001ff00 */
[----:B------:R-:W-:Y:S01]  /*1e30*/  CS2R R116, SRZ ;  /* 0x0000000000747805 */ /* 0x000fe2000001ff00 */
[-C--:B0-----:R-:W-:Y:S01]  /*1e40*/  LEA R48, P0, R11, R39.reuse, 0x1 ;  /* 0x000000270b307211 */ /* 0x081fe200078008ff */
[----:B------:R-:W-:Y:S01]  /*1e50*/  CS2R R118, SRZ ;  /* 0x0000000000767805 */ /* 0x000fe2000001ff00 */
[----:B------:R-:W-:Y:S01]  /*1e60*/  LEA R6, R43, R34, 0x2 ;  /* 0x000000222b067211 */ /* 0x000fe200078e10ff */
[----:B------:R-:W-:Y:S01]  /*1e70*/  CS2R R50, SRZ ;  /* 0x0000000000327805 */ /* 0x000fe2000001ff00 */
[C---:B-1----:R-:W-:Y:S01]  /*1e80*/  LEA R46, P1, R12.reuse, R39, 0x1 ;  /* 0x000000270c2e7211 */ /* 0x042fe200078208ff */
[----:B------:R-:W-:Y:S01]  /*1e90*/  CS2R R60, SRZ ;  /* 0x00000000003c7805 */ /* 0x000fe2000001ff00 */
[-C--:B------:R-:W-:Y:S01]  /*1ea0*/  LEA.HI.X.SX32 R49, R11, R41.reuse, 0x1, P0 ;  /* 0x000000290b317211 */ /* 0x080fe200000f0eff */
[----:B------:R-:W-:Y:S01]  /*1eb0*/  IMAD R4, R43, 0x4, R6 ;  /* 0x000000042b047824 */ /* 0x000fe200078e0206 */
[----:B------:R-:W-:Y:S01]  /*1ec0*/  LEA.HI.X.SX32 R47, R12, R41, 0x1, P1 ;  /* 0x000000290c2f7211 */ /* 0x000fe200008f0eff */
[----:B------:R-:W-:Y:S01]  /*1ed0*/  CS2R R62, SRZ ;  /* 0x00000000003e7805 */ /* 0x000fe2000001ff00 */
[----:B--2---:R-:W-:Y:S01]  /*1ee0*/  LEA R44, P2, R13, R39, 0x1 ;  /* 0x000000270d2c7211 */ /* 0x004fe200078408ff */
[----:B------:R0:W-:Y:S01]  /*1ef0*/  STL.64 [R1+0xd8], R48 ;  /* 0x0000d83001007387 */ /* 0x0001e20000100a00 */
[----:B------:R-:W-:Y:S01]  /*1f00*/  LEA R5, R43, R4, 0x2 ;  /* 0x000000042b057211 */ /* 0x000fe200078e10ff */
[----:B------:R-:W-:Y:S01]  /*1f10*/  CS2R R68, SRZ ;  /* 0x0000000000447805 */ /* 0x000fe2000001ff00 */
[----:B------:R-:W-:Y:S01]  /*1f20*/  LEA.HI.X.SX32 R45, R13, R41, 0x1, P2 ;  /* 0x000000290d2d7211 */ /* 0x000fe200010f0eff */
[----:B------:R1:W-:Y:S01]  /*1f30*/  STL.64 [R1+0xd0], R46 ;  /* 0x0000d02e01007387 */ /* 0x0003e20000100a00 */
[----:B------:R-:W-:-:S03]  /*1f40*/  LEA R7, R43, R5, 0x2 ;  /* 0x000000052b077211 */ /* 0x000fc600078e10ff */
[----:B------:R2:W-:Y:S01]  /*1f50*/  STL.64 [R1+0xc8], R44 ;  /* 0x0000c82c01007387 */ /* 0x0005e20000100a00 */
[C---:B------:R-:W-:Y:S02]  /*1f60*/  LEA R16, R43.reuse, R7, 0x2 ;  /* 0x000000072b107211 */ /* 0x040fe400078e10ff */
[CC--:B0-----:R-:W-:Y:S02]  /*1f70*/  LEA R48, P0, R14.reuse, R39.reuse, 0x1 ;  /* 0x000000270e307211 */ /* 0x0c1fe400078008ff */
[----:B------:R-:W-:Y:S02]  /*1f80*/  LEA R35, R43, R16, 0x2 ;  /* 0x000000102b237211 */ /* 0x000fe400078e10ff */
[----:B-1----:R-:W-:Y:S02]  /*1f90*/  LEA R46, P1, R15, R39, 0x1 ;  /* 0x000000270f2e7211 */ /* 0x002fe400078208ff */
[----:B------:R-:W-:Y:S01]  /*1fa0*/  LEA.HI.X.SX32 R49, R14, R41, 0x1, P0 ;  /* 0x000000290e317211 */ /* 0x000fe200000f0eff */
[----:B------:R-:W-:Y:S01]  /*1fb0*/  IMAD R36, R43, 0x4, R35 ;  /* 0x000000042b247824 */ /* 0x000fe200078e0223 */
[----:B--2---:R-:W-:-:S02]  /*1fc0*/  LEA R44, P2, R17, R39, 0x1 ;  /* 0x00000027112c7211 */ /* 0x004fc400078408ff */
[-C--:B------:R-:W-:Y:S01]  /*1fd0*/  LEA.HI.X.SX32 R47, R15, R41.reuse, 0x1, P1 ;  /* 0x000000290f2f7211 */ /* 0x080fe200008f0eff */
[----:B------:R-:W-:Y:S01]  /*1fe0*/  STL.64 [R1+0xc0], R48 ;  /* 0x0000c03001007387 */ /* 0x000fe20000100a00 */
[----:B------:R-:W-:Y:S02]  /*1ff0*/  LEA R8, R43, R36, 0x2 ;  /* 0x000000242b087211 */ /* 0x000fe400078e10ff */
[----:B------:R-:W-:Y:S01]  /*2000*/  LEA.HI.X.SX32 R45, R17, R41, 0x1, P2 ;  /* 0x00000029112d7211 */ /* 0x000fe200010f0eff */
[----:B------:R0:W-:Y:S01]  /*2010*/  STL.64 [R1+0xb8], R46 ;  /* 0x0000b82e01007387 */ /* 0x0001e20000100a00 */
[----:B------:R-:W-:Y:S01]  /*2020*/  LEA R14, P2, R25, R39, 0x1 ;  /* 0x00000027190e7211 */ /* 0x000fe200078408ff */
[----:B------:R-:W-:Y:S02]  /*2030*/  IMAD R9, R43, 0x4, R8 ;  /* 0x000000042b097824 */ /* 0x000fe400078e0208 */
[----:B------:R1:W-:Y:S01]  /*2040*/  STL.64 [R1+0xb0], R44 ;  /* 0x0000b02c01007387 */ /* 0x0003e20000100a00 */
[----:B------:R-:W-:-:S02]  /*2050*/  LEA.HI.X.SX32 R15, R25, R41, 0x1, P2 ;  /* 0x00000029190f7211 */ /* 0x000fc400010f0eff */
[----:B------:R-:W-:-:S03]  /*2060*/  LEA R10, R43, R9, 0x2 ;  /* 0x000000092b0a7211 */ /* 0x000fc600078e10ff */
[----:B------:R2:W-:Y:S02]  /*2070*/  STL.64 [R1+0x98], R14 ;  /* 0x0000980e01007387 */ /* 0x0005e40000100a00 */
[C---:B------:R-:W-:Y:S01]  /*2080*/  IMAD R11, R43.reuse, 0x4, R10 ;  /* 0x000000042b0b7824 */ /* 0x040fe200078e020a */
[-C--:B0-----:R-:W-:Y:S02]  /*2090*/  LEA R46, P0, R18, R39.reuse, 0x1 ;  /* 0x00000027122e7211 */ /* 0x081fe400078008ff */
[----:B-1----:R-:W-:Y:S02]  /*20a0*/  LEA R44, P1, R24, R39, 0x1 ;  /* 0x00000027182c7211 */ /* 0x002fe400078208ff */
[C---:B------:R-:W-:Y:S02]  /*20b0*/  LEA R12, R43.reuse, R11, 0x2 ;  /* 0x0000000b2b0c7211 */ /* 0x040fe400078e10ff */
[-C--:B------:R-:W-:Y:S02]  /*20c0*/  LEA.HI.X.SX32 R47, R18, R41.reuse, 0x1, P0 ;  /* 0x00000029122f7211 */ /* 0x080fe400000f0eff */
[----:B------:R-:W-:Y:S01]  /*20d0*/  LEA.HI.X.SX32 R45, R24, R41, 0x1, P1 ;  /* 0x00000029182d7211 */ /* 0x000fe200008f0eff */
[----:B------:R-:W-:Y:S01]  /*20e0*/  IMAD R13, R43, 0x4, R12 ;  /* 0x000000042b0d7824 */ /* 0x000fe200078e020c */
[----:B------:R-:W-:Y:S01]  /*20f0*/  LEA R48, P0, R27, R39, 0x1 ;  /* 0x000000271b307211 */ /* 0x000fe200078008ff */
[----:B------:R0:W-:Y:S03]  /*2100*/  STL.64 [R1+0xa8], R46 ;  /* 0x0000a82e01007387 */ /* 0x0001e60000100a00 */
[----:B--2---:R-:W-:Y:S01]  /*2110*/  LEA R14, R43, R13, 0x2 ;  /* 0x0000000d2b0e7211 */ /* 0x004fe200078e10ff */
[----:B------:R1:W-:Y:S01]  /*2120*/  STL.64 [R1+0xa0], R44 ;  /* 0x0000a02c01007387 */ /* 0x0003e20000100a00 */
[----:B------:R-:W-:-:S02]  /*2130*/  LEA.HI.X.SX32 R49, R27, R41, 0x1, P0 ;  /* 0x000000291b317211 */ /* 0x000fc400000f0eff */
[----:B------:R-:W-:Y:S01]  /*2140*/  MOV R27, 0xff800000 ;  /* 0xff800000001b7802 */ /* 0x000fe20000000f00 */
[C---:B------:R-:W-:Y:S02]  /*2150*/  IMAD R15, R43.reuse, 0x4, R14 ;  /* 0x000000042b0f7824 */ /* 0x040fe400078e020e */
[----:B------:R2:W-:Y:S01]  /*2160*/  STL.64 [R1+0x90], R48 ;  /* 0x0000903001007387 */ /* 0x0005e20000100a00 */
[C---:B0-----:R-:W-:Y:S02]  /*2170*/  LEA R46, P1, R28.reuse, R39, 0x1 ;  /* 0x000000271c2e7211 */ /* 0x041fe400078208ff */
[----:B------:R-:W-:Y:S02]  /*2180*/  LEA R17, R43, R15, 0x2 ;  /* 0x0000000f2b117211 */ /* 0x000fe400078e10ff */
[----:B-1----:R-:W-:Y:S02]  /*2190*/  LEA R44, P2, R29, R39, 0x1 ;  /* 0x000000271d2c7211 */ /* 0x002fe400078408ff */
[-C--:B------:R-:W-:Y:S01]  /*21a0*/  LEA.HI.X.SX32 R47, R28, R41.reuse, 0x1, P1 ;  /* 0x000000291c2f7211 */ /* 0x080fe200008f0eff */
[----:B------:R-:W-:Y:S01]  /*21b0*/  IMAD R18, R43, 0x4, R17 ;  /* 0x000000042b127824 */ /* 0x000fe200078e0211 */
[----:B------:R-:W-:-:S02]  /*21c0*/  LEA.HI.X.SX32 R45, R29, R41, 0x1, P2 ;  /* 0x000000291d2d7211 */ /* 0x000fc400010f0eff */
[C---:B------:R-:W-:Y:S01]  /*21d0*/  LEA R24, P2, R34.reuse, R39, 0x1 ;  /* 0x0000002722187211 */ /* 0x040fe200078408ff */
[----:B------:R0:W-:Y:S01]  /*21e0*/  STL.64 [R1+0x88], R46 ;  /* 0x0000882e01007387 */ /* 0x0001e20000100a00 */
[----:B--2---:R-:W-:Y:S02]  /*21f0*/  CS2R R48, SRZ ;  /* 0x0000000000307805 */ /* 0x004fe4000001ff00 */
[----:B------:R-:W-:Y:S01]  /*2200*/  LEA.HI.X.SX32 R25, R34, R41, 0x1, P2 ;  /* 0x0000002922197211 */ /* 0x000fe200010f0eff */
[----:B------:R1:W-:Y:S01]  /*2210*/  STL.64 [R1+0x80], R44 ;  /* 0x0000802c01007387 */ /* 0x0003e20000100a00 */
[----:B------:R-:W-:-:S03]  /*2220*/  LEA R28, P2, R5, R39, 0x1 ;  /* 0x00000027051c7211 */ /* 0x000fc600078408ff */
[----:B------:R2:W-:Y:S01]  /*2230*/  STL.64 [R1+0x68], R24 ;  /* 0x0000681801007387 */ /* 0x0005e20000100a00 */
[----:B------:R-:W-:Y:S02]  /*2240*/  LEA.HI.X.SX32 R29, R5, R41, 0x1, P2 ;  /* 0x00000029051d7211 */ /* 0x000fe400010f0eff */
[CC--:B0-----:R-:W-:Y:S02]  /*2250*/  LEA R46, P0, R30.reuse, R39.reuse, 0x1 ;  /* 0x000000271e2e7211 */ /* 0x0c1fe400078008ff */
[C---:B-1----:R-:W-:Y:S02]  /*2260*/  LEA R44, P1, R31.reuse, R39, 0x1 ;  /* 0x000000271f2c7211 */ /* 0x042fe400078208ff */
[-C--:B------:R-:W-:Y:S02]  /*2270*/  LEA.HI.X.SX32 R47, R30, R41.reuse, 0x1, P0 ;  /* 0x000000291e2f7211 */ /* 0x080fe400000f0eff */
[----:B------:R-:W-:Y:S02]  /*2280*/  LEA.HI.X.SX32 R45, R31, R41, 0x1, P1 ;  /* 0x000000291f2d7211 */ /* 0x000fe400008f0eff */
[----:B--2---:R-:W-:Y:S01]  /*2290*/  LEA R24, R43, R18, 0x2 ;  /* 0x000000122b187211 */ /* 0x004fe200078e10ff */
[----:B------:R0:W-:Y:S01]  /*22a0*/  STL.64 [R1+0x78], R46 ;  /* 0x0000782e01007387 */ /* 0x0001e20000100a00 */
[----:B------:R-:W-:-:S03]  /*22b0*/  LEA R30, P1, R4, R39, 0x1 ;  /* 0x00000027041e7211 */ /* 0x000fc600078208ff */
[----:B------:R1:W-:Y:S01]  /*22c0*/  STL.64 [R1+0x70], R44 ;  /* 0x0000702c01007387 */ /* 0x0003e20000100a00 */
[----:B------:R-:W-:Y:S01]  /*22d0*/  IMAD R25, R43, 0x4, R24 ;  /* 0x000000042b197824 */ /* 0x000fe200078e0218 */
[----:B------:R-:W-:-:S04]  /*22e0*/  LEA.HI.X.SX32 R31, R4, R41, 0x1, P1 ;  /* 0x00000029041f7211 */ /* 0x000fc800008f0eff */
[----:B------:R-:W-:Y:S01]  /*22f0*/  LEA R4, R43, R25, 0x2 ;  /* 0x000000192b047211 */ /* 0x000fe200078e10ff */
[----:B0-----:R-:W-:-:S04]  /*2300*/  CS2R R46, SRZ ;  /* 0x00000000002e7805 */ /* 0x001fc8000001ff00 */
[----:B------:R-:W-:Y:S01]  /*2310*/  IMAD R5, R43, 0x4, R4 ;  /* 0x000000042b057824 */ /* 0x000fe200078e0204 */
[----:B-1----:R-:W-:-:S04]  /*2320*/  LEA R44, P0, R6, R39, 0x1 ;  /* 0x00000027062c7211 */ /* 0x002fc800078008ff */
[----:B------:R-:W-:Y:S02]  /*2330*/  LEA.HI.X.SX32 R45, R6, R41, 0x1, P0 ;  /* 0x00000029062d7211 */ /* 0x000fe400000f0eff */
[----:B------:R-:W-:-:S03]  /*2340*/  LEA R6, R43, R5, 0x2 ;  /* 0x000000052b067211 */ /* 0x000fc600078e10ff */
[----:B------:R0:W-:Y:S04]  /*2350*/  STL.64 [R1+0x60], R44 ;  /* 0x0000602c01007387 */ /* 0x0001e80000100a00 */
[----:B------:R1:W-:Y:S04]  /*2360*/  STL.64 [R1+0x58], R30 ;  /* 0x0000581e01007387 */ /* 0x0003e80000100a00 */
[----:B------:R2:W-:Y:S01]  /*2370*/  STL.64 [R1+0x50], R28 ;  /* 0x0000501c01007387 */ /* 0x0005e20000100a00 */
[-C--:B0-----:R-:W-:Y:S02]  /*2380*/  LEA R44, P0, R7, R39.reuse, 0x1 ;  /* 0x00000027072c7211 */ /* 0x081fe400078008ff */
[----:B-1----:R-:W-:-:S02]  /*2390*/  LEA R30, P1, R16, R39, 0x1 ;  /* 0x00000027101e7211 */ /* 0x002fc400078208ff */
[-C--:B------:R-:W-:Y:S01]  /*23a0*/  LEA.HI.X.SX32 R45, R7, R41.reuse, 0x1, P0 ;  /* 0x00000029072d7211 */ /* 0x080fe200000f0eff */
[----:B------:R-:W-:Y:S01]  /*23b0*/  IMAD R7, R43, 0x4, R6 ;  /* 0x000000042b077824 */ /* 0x000fe200078e0206 */
[----:B------:R-:W-:Y:S02]  /*23c0*/  LEA.HI.X.SX32 R31, R16, R41, 0x1, P1 ;  /* 0x00000029101f7211 */ /* 0x000fe400008f0eff */
[C---:B--2---:R-:W-:Y:S01]  /*23d0*/  LEA R28, P2, R35.reuse, R39, 0x1 ;  /* 0x00000027231c7211 */ /* 0x044fe200078408ff */
[----:B------:R0:W-:Y:S01]  /*23e0*/  STL.64 [R1+0x48], R44 ;  /* 0x0000482c01007387 */ /* 0x0001e20000100a00 */
[----:B------:R-:W-:Y:S02]  /*23f0*/  MOV R16, RZ ;  /* 0x000000ff00107202 */ /* 0x000fe40000000f00 */
[----:B------:R-:W-:Y:S01]  /*2400*/  LEA.HI.X.SX32 R29, R35, R41, 0x1, P2 ;  /* 0x00000029231d7211 */ /* 0x000fe200010f0eff */
[----:B------:R1:W-:Y:S04]  /*2410*/  STL.64 [R1+0x40], R30 ;  /* 0x0000401e01007387 */ /* 0x0003e80000100a00 */
[----:B------:R2:W-:Y:S01]  /*2420*/  STL.64 [R1+0x38], R28 ;  /* 0x0000381c01007387 */ /* 0x0005e20000100a00 */
[----:B0-----:R-:W-:-:S02]  /*2430*/  LEA R44, P0, R36, R39, 0x1 ;  /* 0x00000027242c7211 */ /* 0x001fc400078008ff */
[----:B-1----:R-:W-:Y:S02]  /*2440*/  LEA R30, P1, R8, R39, 0x1 ;  /* 0x00000027081e7211 */ /* 0x002fe400078208ff */
[-C--:B------:R-:W-:Y:S02]  /*2450*/  LEA.HI.X.SX32 R45, R36, R41.reuse, 0x1, P0 ;  /* 0x00000029242d7211 */ /* 0x080fe400000f0eff */
[----:B------:R-:W-:Y:S01]  /*2460*/  LEA.HI.X.SX32 R31, R8, R41, 0x1, P1 ;  /* 0x00000029081f7211 */ /* 0x000fe200008f0eff */
[----:B------:R-:W-:Y:S01]  /*2470*/  CS2R R36, SRZ ;  /* 0x0000000000247805 */ /* 0x000fe2000001ff00 */
[----:B--2---:R-:W-:Y:S01]  /*2480*/  LEA R28, P2, R9, R39, 0x1 ;  /* 0x00000027091c7211 */ /* 0x004fe200078408ff */
[----:B------:R0:W-:Y:S01]  /*2490*/  STL.64 [R1+0x30], R44 ;  /* 0x0000302c01007387 */ /* 0x0001e20000100a00 */
[----:B------:R-:W-:Y:S02]  /*24a0*/  LEA R8, R43, R7, 0x2 ;  /* 0x000000072b087211 */ /* 0x000fe400078e10ff */
[----:B------:R-:W-:Y:S01]  /*24b0*/  LEA.HI.X.SX32 R29, R9, R41, 0x1, P2 ;  /* 0x00000029091d7211 */ /* 0x000fe200010f0eff */
[----:B------:R1:W-:Y:S01]  /*24c0*/  STL.64 [R1+0x28], R30 ;  /* 0x0000281e01007387 */ /* 0x0003e20000100a00 */
[----:B------:R-:W-:Y:S01]  /*24d0*/  LEA R34, P0, R10, R39, 0x1 ;  /* 0x000000270a227211 */ /* 0x000fe200078008ff */
[----:B------:R-:W-:-:S02]  /*24e0*/  IMAD R9, R43, 0x4, R8 ;  /* 0x000000042b097824 */ /* 0x000fc400078e0208 */
[----:B------:R2:W-:Y:S01]  /*24f0*/  STL.64 [R1+0x20], R28 ;  /* 0x0000201c01007387 */ /* 0x0005e20000100a00 */
[----:B------:R-:W-:Y:S02]  /*2500*/  LEA.HI.X.SX32 R35, R10, R41, 0x1, P0 ;  /* 0x000000290a237211 */ /* 0x000fe400000f0eff */
[----:B------:R-:W-:Y:S01]  /*2510*/  LEA R10, R43, R9, 0x2 ;  /* 0x000000092b0a7211 */ /* 0x000fe200078e10ff */
[----:B0-----:R-:W-:Y:S02]  /*2520*/  CS2R R44, SRZ ;  /* 0x00000000002c7805 */ /* 0x001fe4000001ff00 */
[----:B------:R-:W-:Y:S01]  /*2530*/  STL.64 [R1+0x18], R34 ;  /* 0x0000182201007387 */ /* 0x000fe20000100a00 */
[CC--:B-1----:R-:W-:Y:S02]  /*2540*/  LEA R30, P1, R11.reuse, R39.reuse, 0x1 ;  /* 0x000000270b1e7211 */ /* 0x0c2fe400078208ff */
[C---:B--2---:R-:W-:Y:S02]  /*2550*/  LEA R28, P2, R12.reuse, R39, 0x1 ;  /* 0x000000270c1c7211 */ /* 0x044fe400078408ff */
[-C--:B------:R-:W-:Y:S01]  /*2560*/  LEA.HI.X.SX32 R31, R11, R41.reuse, 0x1, P1 ;  /* 0x000000290b1f7211 */ /* 0x080fe200008f0eff */
[----:B------:R-:W-:Y:S01]  /*2570*/  IMAD R11, R43, 0x4, R10 ;  /* 0x000000042b0b7824 */ /* 0x000fe200078e020a */
[----:B------:R-:W-:-:S02]  /*2580*/  LEA.HI.X.SX32 R29, R12, R41, 0x1, P2 ;  /* 0x000000290c1d7211 */ /* 0x000fc400010f0eff */
[C---:B------:R-:W-:Y:S02]  /*2590*/  LEA R250, P1, R14.reuse, R39, 0x1 ;  /* 0x000000270efa7211 */ /* 0x040fe400078208ff */
[----:B------:R-:W-:Y:S01]  /*25a0*/  LEA R12, R43, R11, 0x2 ;  /* 0x0000000b2b0c7211 */ /* 0x000fe200078e10ff */
[----:B------:R0:W-:Y:S01]  /*25b0*/  STL.64 [R1+0x8], R28 ;  /* 0x0000081c01007387 */ /* 0x0001e20000100a00 */
[----:B------:R-:W-:Y:S02]  /*25c0*/  LEA.HI.X.SX32 R251, R14, R41, 0x1, P1 ;  /* 0x000000290efb7211 */ /* 0x000fe400008f0eff */
[CC--:B------:R-:W-:Y:S01]  /*25d0*/  LEA R248, P2, R15.reuse, R39.reuse, 0x1 ;  /* 0x000000270ff87211 */ /* 0x0c0fe200078408ff */
[----:B------:R1:W-:Y:S01]  /*25e0*/  STL.64 [R1+0x10], R30 ;  /* 0x0000101e01007387 */ /* 0x0003e20000100a00 */
[----:B------:R-:W-:Y:S02]  /*25f0*/  LEA R244, P1, R18, R39, 0x1 ;  /* 0x0000002712f47211 */ /* 0x000fe400078208ff */
[----:B------:R-:W-:-:S02]  /*2600*/  LEA.HI.X.SX32 R249, R15, R41, 0x1, P2 ;  /* 0x000000290ff97211 */ /* 0x000fc400010f0eff */
[----:B------:R-:W-:Y:S01]  /*2610*/  LEA.HI.X.SX32 R245, R18, R41, 0x1, P1 ;  /* 0x0000002912f57211 */ /* 0x000fe200008f0eff */
[----:B------:R-:W-:Y:S01]  /*2620*/  IMAD.MOV.U32 R18, RZ, RZ, -0x800000 ;  /* 0xff800000ff127424 */ /* 0x000fe200078e00ff */
[-C--:B------:R-:W-:Y:S02]  /*2630*/  LEA R242, P2, R24, R39.reuse, 0x1 ;  /* 0x0000002718f27211 */ /* 0x080fe400078408ff */
[CC--:B0-----:R-:W-:Y:S02]  /*2640*/  LEA R28, P0, R13.reuse, R39.reuse, 0x1 ;  /* 0x000000270d1c7211 */ /* 0x0c1fe400078008ff */
[----:B------:R-:W-:Y:S01]  /*2650*/  LEA R238, P1, R4, R39, 0x1 ;  /* 0x0000002704ee7211 */ /* 0x000fe200078208ff */
[----:B-1----:R-:W-:Y:S01]  /*2660*/  IMAD.MOV.U32 R30, RZ, RZ, 0x3f800000 ;  /* 0x3f800000ff1e7424 */ /* 0x002fe200078e00ff */
[----:B------:R-:W-:Y:S01]  /*2670*/  LEA.HI.X.SX32 R29, R13, R41, 0x1, P0 ;  /* 0x000000290d1d7211 */ /* 0x000fe200000f0eff */
[----:B------:R-:W-:Y:S01]  /*2680*/  IMAD R13, R43, 0x4, R12 ;  /* 0x000000042b0d7824 */ /* 0x000fe200078e020c */
[----:B------:R-:W-:-:S02]  /*2690*/  LEA R246, P0, R17, R39, 0x1 ;  /* 0x0000002711f67211 */ /* 0x000fc400078008ff */
[----:B------:R-:W-:Y:S01]  /*26a0*/  LEA.HI.X.SX32 R243, R24, R41, 0x1, P2 ;  /* 0x0000002918f37211 */ /* 0x000fe200010f0eff */
[----:B------:R0:W-:Y:S01]  /*26b0*/  STL.64 [R1], R28 ;  /* 0x0000001c01007387 */ /* 0x0001e20000100a00 */
[----:B------:R-:W-:Y:S02]  /*26c0*/  LEA R14, R43, R13, 0x2 ;  /* 0x0000000d2b0e7211 */ /* 0x000fe400078e10ff */
[-C--:B------:R-:W-:Y:S02]  /*26d0*/  LEA.HI.X.SX32 R247, R17, R41.reuse, 0x1, P0 ;  /* 0x0000002911f77211 */ /* 0x080fe400000f0eff */
[----:B------:R-:W-:Y:S01]  /*26e0*/  LEA.HI.X.SX32 R239, R4, R41, 0x1, P1 ;  /* 0x0000002904ef7211 */ /* 0x000fe200008f0eff */
[----:B------:R-:W-:Y:S01]  /*26f0*/  IMAD R15, R43, 0x4, R14 ;  /* 0x000000042b0f7824 */ /* 0x000fe200078e020e */
[-C--:B------:R-:W-:Y:S02]  /*2700*/  LEA R240, P0, R25, R39.reuse, 0x1 ;  /* 0x0000002719f07211 */ /* 0x080fe400078008ff */
[----:B------:R-:W-:-:S02]  /*2710*/  LEA R236, P2, R5, R39, 0x1 ;  /* 0x0000002705ec7211 */ /* 0x000fc400078408ff */
[----:B------:R-:W-:Y:S01]  /*2720*/  LEA R4, R43, R15, 0x2 ;  /* 0x0000000f2b047211 */ /* 0x000fe200078e10ff */
[----:B0-----:R-:W-:Y:S01]  /*2730*/  IMAD.MOV.U32 R29, RZ, RZ, -0x800000 ;  /* 0xff800000ff1d7424 */ /* 0x001fe200078e00ff */
[-C--:B------:R-:W-:Y:S02]  /*2740*/  LEA.HI.X.SX32 R241, R25, R41.reuse, 0x1, P0 ;  /* 0x0000002919f17211 */ /* 0x080fe400000f0eff */
[----:B------:R-:W-:Y:S01]  /*2750*/  LEA.HI.X.SX32 R237, R5, R41, 0x1, P2 ;  /* 0x0000002905ed7211 */ /* 0x000fe200010f0eff */
[----:B------:R-:W-:Y:S01]  /*2760*/  IMAD R5, R43, 0x4, R4 ;  /* 0x000000042b057824 */ /* 0x000fe200078e0204 */
[CC--:B------:R-:W-:Y:S01]  /*2770*/  LEA R234, P0, R6.reuse, R39.reuse, 0x1 ;  /* 0x0000002706ea7211 */ /* 0x0c0fe200078008ff */
[----:B------:R-:W-:Y:S01]  /*2780*/  CS2R R24, SRZ ;  /* 0x0000000000187805 */ /* 0x000fe2000001ff00 */
[----:B------:R-:W-:Y:S02]  /*2790*/  LEA R232, P1, R7, R39, 0x1 ;  /* 0x0000002707e87211 */ /* 0x000fe400078208ff */
[----:B------:R-:W-:-:S02]  /*27a0*/  LEA.HI.X.SX32 R235, R6, R41, 0x1, P0 ;  /* 0x0000002906eb7211 */ /* 0x000fc400000f0eff */
[----:B------:R-:W-:Y:S02]  /*27b0*/  LEA R6, R43, R5, 0x2 ;  /* 0x000000052b067211 */ /* 0x000fe400078e10ff */
[----:B------:R-:W-:Y:S02]  /*27c0*/  LEA.HI.X.SX32 R233, R7, R41, 0x1, P1 ;  /* 0x0000002907e97211 */ /* 0x000fe400008f0eff */
[CC--:B------:R-:W-:Y:S01]  /*27d0*/  LEA R230, P2, R8.reuse, R39.reuse, 0x1 ;  /* 0x0000002708e67211 */ /* 0x0c0fe200078408ff */
[----:B------:R-:W-:Y:S01]  /*27e0*/  IMAD R7, R43, 0x4, R6 ;  /* 0x000000042b077824 */ /* 0x000fe200078e0206 */
[----:B------:R-:W-:Y:S02]  /*27f0*/  LEA R228, P0, R9, R39, 0x1 ;  /* 0x0000002709e47211 */ /* 0x000fe400078008ff */
[----:B------:R-:W-:Y:S02]  /*2800*/  LEA.HI.X.SX32 R231, R8, R41, 0x1, P2 ;  /* 0x0000002908e77211 */ /* 0x000fe400010f0eff */
[----:B------:R-:W-:-:S02]  /*2810*/  LEA R8, R43, R7, 0x2 ;  /* 0x000000072b087211 */ /* 0x000fc400078e10ff */
[----:B------:R-:W-:Y:S02]  /*2820*/  LEA.HI.X.SX32 R229, R9, R41, 0x1, P0 ;  /* 0x0000002909e57211 */ /* 0x000fe400000f0eff */
[CC--:B------:R-:W-:Y:S01]  /*2830*/  LEA R224, P1, R10.reuse, R39.reuse, 0x1 ;  /* 0x000000270ae07211 */ /* 0x0c0fe200078208ff */
[----:B------:R-:W-:Y:S01]  /*2840*/  IMAD R9, R43, 0x4, R8 ;  /* 0x000000042b097824 */ /* 0x000fe200078e0208 */
[----:B------:R-:W-:Y:S02]  /*2850*/  LEA R222, P2, R11, R39, 0x1 ;  /* 0x000000270bde7211 */ /* 0x000fe400078408ff */
[----:B------:R-:W-:Y:S02]  /*2860*/  LEA.HI.X.SX32 R225, R10, R41, 0x1, P1 ;  /* 0x000000290ae17211 */ /* 0x000fe400008f0eff */
[----:B------:R-:W-:Y:S02]  /*2870*/  LEA R218, P1, R13, R39, 0x1 ;  /* 0x000000270dda7211 */ /* 0x000fe400078208ff */
[----:B------:R-:W-:-:S02]  /*2880*/  LEA R10, R43, R9, 0x2 ;  /* 0x000000092b0a7211 */ /* 0x000fc400078e10ff */
[-C--:B------:R-:W-:Y:S02]  /*2890*/  LEA.HI.X.SX32 R223, R11, R41.reuse, 0x1, P2 ;  /* 0x000000290bdf7211 */ /* 0x080fe400010f0eff */
[----:B------:R-:W-:Y:S01]  /*28a0*/  LEA.HI.X.SX32 R219, R13, R41, 0x1, P1 ;  /* 0x000000290ddb7211 */ /* 0x000fe200008f0eff */
[----:B------:R-:W-:Y:S01]  /*28b0*/  IMAD R11, R43, 0x4, R10 ;  /* 0x000000042b0b7824 */ /* 0x000fe200078e020a */
[-C--:B------:R-:W-:Y:S01]  /*28c0*/  LEA R220, P0, R12, R39.reuse, 0x1 ;  /* 0x000000270cdc7211 */ /* 0x080fe200078008ff */
[----:B------:R-:W-:Y:S01]  /*28d0*/  IMAD.MOV.U32 R13, RZ, RZ, 0x3f800000 ;  /* 0x3f800000ff0d7424 */ /* 0x000fe200078e00ff */
[-C--:B------:R-:W-:Y:S02]  /*28e0*/  LEA R216, P2, R14, R39.reuse, 0x1 ;  /* 0x000000270ed87211 */ /* 0x080fe400078408ff */
[----:B------:R-:W-:Y:S02]  /*28f0*/  LEA R210, P1, R4, R39, 0x1 ;  /* 0x0000002704d27211 */ /* 0x000fe400078208ff */
[----:B------:R-:W-:-:S02]  /*2900*/  LEA.HI.X.SX32 R221, R12, R41, 0x1, P0 ;  /* 0x000000290cdd7211 */ /* 0x000fc400000f0eff */
[-C--:B------:R-:W-:Y:S02]  /*2910*/  LEA.HI.X.SX32 R217, R14, R41.reuse, 0x1, P2 ;  /* 0x000000290ed97211 */ /* 0x080fe400010f0eff */
[----:B------:R-:W-:Y:S02]  /*2920*/  LEA.HI.X.SX32 R211, R4, R41, 0x1, P1 ;  /* 0x0000002904d37211 */ /* 0x000fe400008f0eff */
[-C--:B------:R-:W-:Y:S02]  /*2930*/  LEA R212, P0, R15, R39.reuse, 0x1 ;  /* 0x000000270fd47211 */ /* 0x080fe400078008ff */
[----:B------:R-:W-:Y:S02]  /*2940*/  LEA R208, P2, R5, R39, 0x1 ;  /* 0x0000002705d07211 */ /* 0x000fe400078408ff */
[----:B------:R-:W-:Y:S02]  /*2950*/  LEA R4, R43, R11, 0x2 ;  /* 0x0000000b2b047211 */ /* 0x000fe400078e10ff */
[-C--:B------:R-:W-:Y:S01]  /*2960*/  LEA.HI.X.SX32 R213, R15, R41.reuse, 0x1, P0 ;  /* 0x000000290fd57211 */ /* 0x080fe200000f0eff */
[----:B------:R-:W-:Y:S01]  /*2970*/  IMAD.MOV.U32 R15, RZ, RZ, 0x3f800000 ;  /* 0x3f800000ff0f7424 */ /* 0x000fe200078e00ff */
[----:B------:R-:W-:Y:S01]  /*2980*/  LEA.HI.X.SX32 R209, R5, R41, 0x1, P2 ;  /* 0x0000002905d17211 */ /* 0x000fe200010f0eff */
[----:B------:R-:W-:Y:S01]  /*2990*/  IMAD R5, R43, 0x4, R4 ;  /* 0x000000042b057824 */ /* 0x000fe200078e0204 */
[----:B------:R-:W-:-:S02]  /*29a0*/  LEA R204, P0, R6, R39, 0x1 ;  /* 0x0000002706cc7211 */ /* 0x000fc400078008ff */
[----:B------:R-:W-:Y:S02]  /*29b0*/  LEA R200, P1, R7, R39, 0x1 ;  /* 0x0000002707c87211 */ /* 0x000fe400078208ff */
[----:B------:R-:W-:Y:S02]  /*29c0*/  LEA.HI.X.SX32 R205, R6, R41, 0x1, P0 ;  /* 0x0000002906cd7211 */ /* 0x000fe400000f0eff */
[----:B------:R-:W-:Y:S02]  /*29d0*/  LEA R6, R43, R5, 0x2 ;  /* 0x000000052b067211 */ /* 0x000fe400078e10ff */
[----:B------:R-:W-:Y:S02]  /*29e0*/  LEA.HI.X.SX32 R201, R7, R41, 0x1, P1 ;  /* 0x0000002907c97211 */ /* 0x000fe400008f0eff */
[-C--:B------:R-:W-:Y:S01]  /*29f0*/  LEA R196, P2, R8, R39.reuse, 0x1 ;  /* 0x0000002708c47211 */ /* 0x080fe200078408ff */
[----:B------:R-:W-:Y:S01]  /*2a00*/  IMAD R7, R43, 0x4, R6 ;  /* 0x000000042b077824 */ /* 0x000fe200078e0206 */
[----:B------:R-:W-:-:S02]  /*2a10*/  LEA R192, P0, R9, R39, 0x1 ;  /* 0x0000002709c07211 */ /* 0x000fc400078008ff */
[----:B------:R-:W-:Y:S02]  /*2a20*/  LEA.HI.X.SX32 R197, R8, R41, 0x1, P2 ;  /* 0x0000002908c57211 */ /* 0x000fe400010f0eff */
[----:B------:R-:W-:Y:S02]  /*2a30*/  LEA R8, R43, R7, 0x2 ;  /* 0x000000072b087211 */ /* 0x000fe400078e10ff */
[----:B------:R-:W-:Y:S02]  /*2a40*/  LEA.HI.X.SX32 R193, R9, R41, 0x1, P0 ;  /* 0x0000002909c17211 */ /* 0x000fe400000f0eff */
[CC--:B------:R-:W-:Y:S01]  /*2a50*/  LEA R180, P0, R4.reuse, R39.reuse, 0x1 ;  /* 0x0000002704b47211 */ /* 0x0c0fe200078008ff */
[----:B------:R-:W-:Y:S01]  /*2a60*/  IMAD R9, R43, 0x4, R8 ;  /* 0x000000042b097824 */ /* 0x000fe200078e0208 */
[----:B------:R-:W-:Y:S02]  /*2a70*/  LEA R184, P2, R11, R39, 0x1 ;  /* 0x000000270bb87211 */ /* 0x000fe400078408ff */
[----:B------:R-:W-:-:S02]  /*2a80*/  LEA.HI.X.SX32 R181, R4, R41, 0x1, P0 ;  /* 0x0000002904b57211 */ /* 0x000fc400000f0eff */
[----:B------:R-:W-:Y:S02]  /*2a90*/  LEA R4, R43, R9, 0x2 ;  /* 0x000000092b047211 */ /* 0x000fe400078e10ff */
[----:B------:R-:W-:Y:S01]  /*2aa0*/  LEA.HI.X.SX32 R185, R11, R41, 0x1, P2 ;  /* 0x000000290bb97211 */ /* 0x000fe200010f0eff */
[----:B------:R-:W-:Y:S01]  /*2ab0*/  CS2R R42, SRZ ;  /* 0x00000000002a7805 */ /* 0x000fe2000001ff00 */
[-C--:B------:R-:W-:Y:S02]  /*2ac0*/  LEA R34, P3, R4, R39.reuse, 0x1 ;  /* 0x0000002704227211 */ /* 0x080fe400078608ff */
[----:B------:R-:W-:Y:S02]  /*2ad0*/  LEA R172, P2, R6, R39, 0x1 ;  /* 0x0000002706ac7211 */ /* 0x000fe400078408ff */
[-C--:B------:R-:W-:Y:S01]  /*2ae0*/  LEA.HI.X.SX32 R35, R4, R41.reuse, 0x1, P3 ;  /* 0x0000002904237211 */ /* 0x080fe200018f0eff */
[----:B------:R-:W-:Y:S01]  /*2af0*/  IMAD.MOV.U32 R4, RZ, RZ, c[0x0][0x1a4] ;  /* 0x00006900ff047624 */ /* 0x000fe200078e00ff */
[----:B------:R-:W-:-:S02]  /*2b00*/  LEA.HI.X.SX32 R173, R6, R41, 0x1, P2 ;  /* 0x0000002906ad7211 */ /* 0x000fc400010f0eff */
[CC--:B------:R-:W-:Y:S01]  /*2b10*/  LEA R144, P2, R9.reuse, R39.reuse, 0x1 ;  /* 0x0000002709907211 */ /* 0x0c0fe200078408ff */
[----:B------:R-:W-:Y:S01]  /*2b20*/  IMAD R72, R4, 0x22, RZ ;  /* 0x0000002204487824 */ /* 0x000fe200078e02ff */
[----:B------:R-:W-:Y:S01]  /*2b30*/  LEA R188, P1, R10, R39, 0x1 ;  /* 0x000000270abc7211 */ /* 0x000fe200078208ff */
[C---:B------:R-:W-:Y:S01]  /*2b40*/  IMAD R85, R4.reuse, 0x42, RZ ;  /* 0x0000004204557824 */ /* 0x040fe200078e02ff */
[----:B------:R-:W-:Y:S01]  /*2b50*/  LEA.HI.X.SX32 R145, R9, R41, 0x1, P2 ;  /* 0x0000002909917211 */ /* 0x000fe200010f0eff */
[----:B------:R-:W-:Y:S01]  /*2b60*/  IMAD R82, R4, 0x11, RZ ;  /* 0x0000001104527824 */ /* 0x000fe200078e02ff */
[-C--:B------:R-:W-:Y:S01]  /*2b70*/  IADD3 R198, P6, R72, R32.reuse, RZ ;  /* 0x0000002048c67210 */ /* 0x080fe20007fde0ff */
[C---:B------:R-:W-:Y:S01]  /*2b80*/  IMAD R83, R4.reuse, 0x44, RZ ;  /* 0x0000004404537824 */ /* 0x040fe200078e02ff */
[-C--:B------:R-:W-:Y:S01]  /*2b90*/  IADD3 R206, P3, R85, R32.reuse, RZ ;  /* 0x0000002055ce7210 */ /* 0x080fe20007f7e0ff */
[----:B------:R-:W-:Y:S01]  /*2ba0*/  IMAD R81, R4, 0x46, RZ ;  /* 0x0000004604517824 */ /* 0x000fe200078e02ff */
[-C--:B------:R-:W-:Y:S01]  /*2bb0*/  LEA.HI.X.SX32 R199, R82, R33.reuse, 0x1, P6 ;  /* 0x0000002152c77211 */ /* 0x080fe200030f0eff */
[C---:B------:R-:W-:Y:S01]  /*2bc0*/  IMAD R80, R4.reuse, 0x21, RZ ;  /* 0x0000002104507824 */ /* 0x040fe200078e02ff */
[-C--:B------:R-:W-:Y:S01]  /*2bd0*/  IADD3 R202, P4, R83, R32.reuse, RZ ;  /* 0x0000002053ca7210 */ /* 0x080fe20007f9e0ff */
[C---:B------:R-:W-:Y:S01]  /*2be0*/  IMAD R86, R4.reuse, 0x23, RZ ;  /* 0x0000002304567824 */ /* 0x040fe200078e02ff */
[-C--:B------:R-:W-:Y:S01]  /*2bf0*/  IADD3 R190, P5, R81, R32.reuse, RZ ;  /* 0x0000002051be7210 */ /* 0x080fe20007fbe0ff */
[----:B------:R-:W-:Y:S01]  /*2c00*/  IMAD R58, R4, 0x24, RZ ;  /* 0x00000024043a7824 */ /* 0x000fe200078e02ff */
[-C--:B------:R-:W-:Y:S01]  /*2c10*/  LEA.HI.X.SX32 R207, R80, R33.reuse, 0x1, P3 ;  /* 0x0000002150cf7211 */ /* 0x080fe200018f0eff */
[----:B------:R-:W-:Y:S01]  /*2c20*/  IMAD R64, R4, 0x12, RZ ;  /* 0x0000001204407824 */ /* 0x000fe200078e02ff */
[-C--:B------:R-:W-:Y:S01]  /*2c30*/  LEA.HI.X.SX32 R203, R72, R33.reuse, 0x1, P4 ;  /* 0x0000002148cb7211 */ /* 0x080fe200020f0eff */
[C---:B------:R-:W-:Y:S01]  /*2c40*/  IMAD R78, R4.reuse, 0x48, RZ ;  /* 0x00000048044e7824 */ /* 0x040fe200078e02ff */
[----:B------:R0:W-:Y:S01]  /*2c50*/  STL.64 [R1+0x268], R198 ;  /* 0x000268c601007387 */ /* 0x0001e20000100a00 */
[----:B------:R-:W-:Y:S01]  /*2c60*/  IMAD R79, R4, 0x4a, RZ ;  /* 0x0000004a044f7824 */ /* 0x000fe200078e02ff */
[-C--:B------:R-:W-:Y:S01]  /*2c70*/  IADD3 R80, P4, R58, R32.reuse, RZ ;  /* 0x000000203a507210 */ /* 0x080fe20007f9e0ff */
[----:B------:R-:W-:Y:S01]  /*2c80*/  IMAD R88, R4, 0x9, RZ ;  /* 0x0000000904587824 */ /* 0x000fe200078e02ff */
[----:B------:R-:W-:Y:S01]  /*2c90*/  LEA.HI.X.SX32 R191, R86, R33, 0x1, P5 ;  /* 0x0000002156bf7211 */ /* 0x000fe200028f0eff */
[----:B------:R-:W-:Y:S01]  /*2ca0*/  IMAD R52, R4, 0x26, RZ ;  /* 0x0000002604347824 */ /* 0x000fe200078e02ff */
[----:B------:R-:W-:Y:S01]  /*2cb0*/  LEA.HI.X.SX32 R189, R10, R41, 0x1, P1 ;  /* 0x000000290abd7211 */ /* 0x000fe200008f0eff */
[----:B------:R-:W-:Y:S01]  /*2cc0*/  IMAD R84, R4, 0x4c, RZ ;  /* 0x0000004c04547824 */ /* 0x000fe200078e02ff */
[-C--:B------:R-:W-:Y:S01]  /*2cd0*/  IADD3 R194, P2, R78, R32.reuse, RZ ;  /* 0x000000204ec27210 */ /* 0x080fe20007f5e0ff */
[C---:B------:R-:W-:Y:S01]  /*2ce0*/  IMAD R91, R4.reuse, 0x25, RZ ;  /* 0x00000025045b7824 */ /* 0x040fe200078e02ff */
[----:B------:R-:W-:Y:S01]  /*2cf0*/  LEA R176, P1, R5, R39, 0x1 ;  /* 0x0000002705b07211 */ /* 0x000fe200078208ff */
[----:B------:R-:W-:Y:S01]  /*2d00*/  IMAD R87, R4, 0x4e, RZ ;  /* 0x0000004e04577824 */ /* 0x000fe200078e02ff */
[-C--:B0-----:R-:W-:Y:S01]  /*2d10*/  IADD3 R198, P6, R64, R32.reuse, RZ ;  /* 0x0000002040c67210 */ /* 0x081fe20007fde0ff */
[----:B------:R-:W-:Y:S01]  /*2d20*/  IMAD R92, R4, 0x13, RZ ;  /* 0x00000013045c7824 */ /* 0x000fe200078e02ff */
[-C--:B------:R-:W-:Y:S01]  /*2d30*/  IADD3 R78, P3, R79, R32.reuse, RZ ;  /* 0x000000204f4e7210 */ /* 0x080fe20007f7e0ff */
[----:B------:R-:W-:Y:S01]  /*2d40*/  STL.64 [R1+0x1e8], R206 ;  /* 0x0001e8ce01007387 */ /* 0x000fe20000100a00 */
[----:B------:R-:W-:Y:S01]  /*2d50*/  LEA.HI.X.SX32 R81, R64, R33, 0x1, P4 ;  /* 0x0000002140517211 */ /* 0x000fe200020f0eff */
[----:B------:R-:W-:Y:S01]  /*2d60*/  IMAD R93, R4, 0x27, RZ ;  /* 0x00000027045d7824 */ /* 0x000fe200078e02ff */
[----:B------:R-:W-:Y:S01]  /*2d70*/  LEA R148, P0, R7, R39, 0x1 ;  /* 0x0000002707947211 */ /* 0x000fe200078008ff */
[----:B------:R0:W-:Y:S01]  /*2d80*/  STL.64 [R1+0x1d8], R190 ;  /* 0x0001d8be01007387 */ /* 0x0001e20000100a00 */
[----:B------:R-:W-:Y:S01]  /*2d90*/  LEA.HI.X.SX32 R199, R88, R33, 0x1, P6 ;  /* 0x0000002158c77211 */ /* 0x000fe200030f0eff */
[----:B------:R-:W-:Y:S01]  /*2da0*/  IMAD R95, R4, 0x5, RZ ;  /* 0x00000005045f7824 */ /* 0x000fe200078e02ff */
[-C--:B------:R-:W-:Y:S01]  /*2db0*/  IADD3 R82, P4, R52, R32.reuse, RZ ;  /* 0x0000002034527210 */ /* 0x080fe20007f9e0ff */
[----:B------:R-:W-:Y:S01]  /*2dc0*/  STL.64 [R1+0x1e0], R202 ;  /* 0x0001e0ca01007387 */ /* 0x000fe20000100a00 */
[----:B------:R-:W-:Y:S01]  /*2dd0*/  LEA.HI.X.SX32 R177, R5, R41, 0x1, P1 ;  /* 0x0000002905b17211 */ /* 0x000fe200008f0eff */
[----:B------:R-:W-:Y:S01]  /*2de0*/  IMAD R89, R4, 0x50, RZ ;  /* 0x0000005004597824 */ /* 0x000fe200078e02ff */
[-C--:B------:R-:W-:Y:S01]  /*2df0*/  LEA.HI.X.SX32 R79, R91, R33.reuse, 0x1, P3 ;  /* 0x000000215b4f7211 */ /* 0x080fe200018f0eff */
[----:B------:R-:W-:Y:S01]  /*2e00*/  STL.64 [R1+0x2a8], R198 ;  /* 0x0002a8c601007387 */ /* 0x000fe20000100a00 */
[----:B------:R-:W-:Y:S01]  /*2e10*/  LOP3.LUT R5, R0, 0x10, RZ, 0x3c, !PT ;  /* 0x0000001000057812 */ /* 0x000fe200078e3cff */
[----:B------:R-:W-:Y:S01]  /*2e20*/  IMAD R90, R4, 0x52, RZ ;  /* 0x00000052045a7824 */ /* 0x000fe200078e02ff */
[----:B------:R-:W-:Y:S01]  /*2e30*/  LOP3.LUT R6, R0, 0x30, RZ, 0x3c, !PT ;  /* 0x0000003000067812 */ /* 0x000fe200078e3cff */
[----:B------:R1:W-:Y:S01]  /*2e40*/  STL.64 [R1+0x260], R80 ;  /* 0x0002605001007387 */ /* 0x0003e20000100a00 */
[-C--:B0-----:R-:W-:Y:S01]  /*2e50*/  IADD3 R190, P5, R84, R32.reuse, RZ ;  /* 0x0000002054be7210 */ /* 0x081fe20007fbe0ff */
[----:B------:R-:W-:Y:S01]  /*2e60*/  IMAD R94, R4, 0x54, RZ ;  /* 0x00000054045e7824 */ /* 0x000fe200078e02ff */
[-C--:B------:R-:W-:Y:S01]  /*2e70*/  IADD3 R84, P6, R87, R32.reuse, RZ ;  /* 0x0000002057547210 */ /* 0x080fe20007fde0ff */
[----:B------:R-:W-:Y:S01]  /*2e80*/  STL.64 [R1+0x1c8], R78 ;  /* 0x0001c84e01007387 */ /* 0x000fe20000100a00 */
[----:B------:R-:W-:Y:S01]  /*2e90*/  LEA.HI.X.SX32 R195, R58, R33, 0x1, P2 ;  /* 0x000000213ac37211 */ /* 0x000fe200010f0eff */
[C---:B------:R-:W-:Y:S01]  /*2ea0*/  IMAD R99, R4.reuse, 0x29, RZ ;  /* 0x0000002904637824 */ /* 0x040fe200078e02ff */
[----:B------:R-:W-:Y:S01]  /*2eb0*/  LEA.HI.X.SX32 R149, R7, R41, 0x1, P0 ;  /* 0x0000002907957211 */ /* 0x000fe200000f0eff */
[----:B------:R-:W-:Y:S01]  /*2ec0*/  IMAD R100, R4, 0x15, RZ ;  /* 0x0000001504647824 */ /* 0x000fe200078e02ff */
[C---:B------:R-:W-:Y:S01]  /*2ed0*/  LOP3.LUT R5, R0.reuse, 0x40, RZ, 0x3c, !PT ;  /* 0x0000004000057812 */ /* 0x040fe200078e3cff */
[----:B------:R-:W-:Y:S01]  /*2ee0*/  STL.64 [R1+0x1d0], R194 ;  /* 0x0001d0c201007387 */ /* 0x000fe20000100a00 */
[----:B------:R-:W-:Y:S01]  /*2ef0*/  LOP3.LUT R6, R0, 0x60, RZ, 0x3c, !PT ;  /* 0x0000006000067812 */ /* 0x000fe200078e3cff */
[----:B------:R-:W-:Y:S01]  /*2f00*/  IMAD R6, R4, 0xa, RZ ;  /* 0x0000000a04067824 */ /* 0x000fe200078e02ff */
[-C--:B------:R-:W-:Y:S01]  /*2f10*/  LEA.HI.X.SX32 R83, R92, R33.reuse, 0x1, P4 ;  /* 0x000000215c537211 */ /* 0x080fe200020f0eff */
[----:B------:R-:W-:Y:S01]  /*2f20*/  IMAD R9, R4, 0x16, RZ ;  /* 0x0000001604097824 */ /* 0x000fe200078e02ff */
[----:B------:R-:W-:Y:S01]  /*2f30*/  LOP3.LUT R7, R0, 0x20, RZ, 0x3c, !PT ;  /* 0x0000002000077812 */ /* 0x000fe200078e3cff */
[----:B------:R-:W-:Y:S01]  /*2f40*/  IMAD R96, R4, 0x56, RZ ;  /* 0x0000005604607824 */ /* 0x000fe200078e02ff */
[----:B------:R-:W-:Y:S01]  /*2f50*/  LOP3.LUT R5, R0, 0x70, RZ, 0x3c, !PT ;  /* 0x0000007000057812 */ /* 0x000fe200078e3cff */
[----:B------:R-:W-:Y:S01]  /*2f60*/  IMAD R5, R4, 0x14, RZ ;  /* 0x0000001404057824 */ /* 0x000fe200078e02ff */
[----:B------:R-:W-:Y:S01]  /*2f70*/  LOP3.LUT R7, R0, 0x50, RZ, 0x3c, !PT ;  /* 0x0000005000077812 */ /* 0x000fe200078e3cff */
[----:B------:R-:W-:Y:S01]  /*2f80*/  IMAD R7, R4, 0x28, RZ ;  /* 0x0000002804077824 */ /* 0x000fe200078e02ff */
[-C--:B------:R-:W-:Y:S01]  /*2f90*/  LEA.HI.X.SX32 R85, R93, R33.reuse, 0x1, P6 ;  /* 0x000000215d557211 */ /* 0x080fe200030f0eff */
[----:B------:R0:W-:Y:S01]  /*2fa0*/  STL.64 [R1+0x258], R82 ;  /* 0x0002585201007387 */ /* 0x0001e20000100a00 */
[----:B------:R-:W-:Y:S01]  /*2fb0*/  LEA.HI.X.SX32 R191, R52, R33, 0x1, P5 ;  /* 0x0000002134bf7211 */ /* 0x000fe200028f0eff */
[----:B------:R-:W-:Y:S01]  /*2fc0*/  IMAD R10, R4, 0x2c, RZ ;  /* 0x0000002c040a7824 */ /* 0x000fe200078e02ff */
[-C--:B------:R-:W-:Y:S01]  /*2fd0*/  IADD3 R86, P5, R5, R32.reuse, RZ ;  /* 0x0000002005567210 */ /* 0x080fe20007fbe0ff */
[----:B------:R2:W-:Y:S01]  /*2fe0*/  STL.64 [R1+0x1b8], R84 ;  /* 0x0001b85401007387 */ /* 0x0005e20000100a00 */
[----:B------:R-:W-:Y:S01]  /*2ff0*/  LEA R146, P1, R8, R39, 0x1 ;  /* 0x0000002708927211 */ /* 0x000fe200078208ff */
[----:B------:R-:W-:Y:S01]  /*3000*/  IMAD R124, R4, 0xb, RZ ;  /* 0x0000000b047c7824 */ /* 0x000fe200078e02ff */
[----:B------:R-:W-:Y:S01]  /*3010*/  LEA.HI.X.SX32 R87, R6, R33, 0x1, P5 ;  /* 0x0000002106577211 */ /* 0x000fe200028f0eff */
[----:B------:R-:W-:Y:S01]  /*3020*/  STL.64 [R1+0x1c0], R190 ;  /* 0x0001c0be01007387 */ /* 0x000fe20000100a00 */
[----:B------:R-:W-:Y:S01]  /*3030*/  LEA.HI.X.SX32 R147, R8, R41, 0x1, P1 ;  /* 0x0000002908937211 */ /* 0x000fe200008f0eff */
[C---:B------:R-:W-:Y:S01]  /*3040*/  IMAD R8, R4.reuse, 0x2a, RZ ;  /* 0x0000002a04087824 */ /* 0x040fe200078e02ff */
[-C--:B-1----:R-:W-:Y:S01]  /*3050*/  IADD3 R80, P2, R89, R32.reuse, RZ ;  /* 0x0000002059507210 */ /* 0x082fe20007f5e0ff */
[----:B------:R-:W-:Y:S01]  /*3060*/  IMAD R102, R4, 0x2b, RZ ;  /* 0x0000002b04667824 */ /* 0x000fe200078e02ff */
[-C--:B0-----:R-:W-:Y:S01]  /*3070*/  IADD3 R82, P4, R6, R32.reuse, RZ ;  /* 0x0000002006527210 */ /* 0x081fe20007f9e0ff */
[----:B------:R-:W-:Y:S01]  /*3080*/  IMAD R97, R4, 0x58, RZ ;  /* 0x0000005804617824 */ /* 0x000fe200078e02ff */
[-C--:B------:R-:W-:Y:S01]  /*3090*/  IADD3 R78, P3, R90, R32.reuse, RZ ;  /* 0x000000205a4e7210 */ /* 0x080fe20007f7e0ff */
[C---:B------:R-:W-:Y:S01]  /*30a0*/  IMAD R98, R4.reuse, 0x5a, RZ ;  /* 0x0000005a04627824 */ /* 0x040fe200078e02ff */
[-C--:B--2---:R-:W-:Y:S01]  /*30b0*/  IADD3 R84, P6, R7, R32.reuse, RZ ;  /* 0x0000002007547210 */ /* 0x084fe20007fde0ff */
[C---:B------:R-:W-:Y:S01]  /*30c0*/  IMAD R11, R4.reuse, 0x2e, RZ ;  /* 0x0000002e040b7824 */ /* 0x040fe200078e02ff */
[-C--:B------:R-:W-:Y:S01]  /*30d0*/  LEA.HI.X.SX32 R83, R95, R33.reuse, 0x1, P4 ;  /* 0x000000215f537211 */ /* 0x080fe200020f0eff */
[C---:B------:R-:W-:Y:S01]  /*30e0*/  IMAD R101, R4.reuse, 0x5c, RZ ;  /* 0x0000005c04657824 */ /* 0x040fe200078e02ff */
[-C--:B------:R-:W-:Y:S01]  /*30f0*/  LEA.HI.X.SX32 R85, R5, R33.reuse, 0x1, P6 ;  /* 0x0000002105557211 */ /* 0x080fe200030f0eff */
[C---:B------:R-:W-:Y:S01]  /*3100*/  IMAD R127, R4.reuse, 0x2d, RZ ;  /* 0x0000002d047f7824 */ /* 0x040fe200078e02ff */
[-C--:B------:R-:W-:Y:S01]  /*3110*/  LEA.HI.X.SX32 R81, R7, R33.reuse, 0x1, P2 ;  /* 0x0000002107517211 */ /* 0x080fe200010f0eff */
[----:B------:R0:W-:Y:S01]  /*3120*/  STL.64 [R1+0x2c8], R82 ;  /* 0x0002c85201007387 */ /* 0x0001e20000100a00 */
[-C--:B------:R-:W-:Y:S01]  /*3130*/  LEA.HI.X.SX32 R79, R99, R33.reuse, 0x1, P3 ;  /* 0x00000021634f7211 */ /* 0x080fe200018f0eff */
[C---:B------:R-:W-:Y:S01]  /*3140*/  IMAD R128, R4.reuse, 0x17, RZ ;  /* 0x0000001704807824 */ /* 0x040fe200078e02ff */
[C---:B------:R-:W-:Y:S01]  /*3150*/  SHF.L.U32 R186, R4.reuse, 0x2, RZ ;  /* 0x0000000204ba7819 */ /* 0x040fe200000006ff */
[----:B------:R1:W-:Y:S01]  /*3160*/  STL.64 [R1+0x2a0], R86 ;  /* 0x0002a05601007387 */ /* 0x0003e20000100a00 */
[C---:B------:R-:W-:Y:S01]  /*3170*/  IMAD R103, R4.reuse, 0x5e, RZ ;  /* 0x0000005e04677824 */ /* 0x040fe200078e02ff */
[C---:B------:R-:W-:Y:S01]  /*3180*/  SHF.L.U32 R182, R4.reuse, 0x4, RZ ;  /* 0x0000000404b67819 */ /* 0x040fe200000006ff */
[C---:B------:R-:W-:Y:S01]  /*3190*/  IMAD R53, R4.reuse, 0x6, RZ ;  /* 0x0000000604357824 */ /* 0x040fe200078e02ff */
[----:B------:R2:W-:Y:S01]  /*31a0*/  STL.64 [R1+0x250], R84 ;  /* 0x0002505401007387 */ /* 0x0005e20000100a00 */
[C---:B------:R-:W-:Y:S01]  /*31b0*/  IMAD R54, R4.reuse, 0xc, RZ ;  /* 0x0000000c04367824 */ /* 0x040fe200078e02ff */
[C---:B------:R-:W-:Y:S01]  /*31c0*/  LOP3.LUT P0, RZ, R187.reuse, 0x7, RZ, 0xc0, !PT ;  /* 0x00000007bbff7812 */ /* 0x040fe2000780c0ff */
[----:B------:R-:W-:Y:S01]  /*31d0*/  IMAD R129, R4, 0x2f, RZ ;  /* 0x0000002f04817824 */ /* 0x000fe200078e02ff */
[-C--:B0-----:R-:W-:Y:S01]  /*31e0*/  IADD3 R82, P4, R94, R32.reuse, RZ ;  /* 0x000000205e527210 */ /* 0x081fe20007f9e0ff */
[----:B------:R0:W-:Y:S01]  /*31f0*/  STL.64 [R1+0x1b0], R80 ;  /* 0x0001b05001007387 */ /* 0x0001e20000100a00 */
[C---:B------:R-:W-:Y:S01]  /*3200*/  IMAD R130, R4.reuse, 0x3, RZ ;  /* 0x0000000304827824 */ /* 0x040fe200078e02ff */
[----:B------:R-:W-:Y:S01]  /*3210*/  LOP3.LUT P1, RZ, R187, 0x3, RZ, 0xc0, !PT ;  /* 0x00000003bbff7812 */ /* 0x000fe2000782c0ff */
[----:B------:R-:W-:Y:S01]  /*3220*/  IMAD R55, R4, 0x18, RZ ;  /* 0x0000001804377824 */ /* 0x000fe200078e02ff */
[-C--:B------:R-:W-:Y:S01]  /*3230*/  LEA.HI.X.SX32 R83, R8, R33.reuse, 0x1, P4 ;  /* 0x0000002108537211 */ /* 0x080fe200020f0eff */
[----:B------:R3:W-:Y:S01]  /*3240*/  STL.64 [R1+0x1a8], R78 ;  /* 0x0001a84e01007387 */ /* 0x0007e20000100a00 */
[-C--:B-1----:R-:W-:Y:S01]  /*3250*/  IADD3 R86, P5, R96, R32.reuse, RZ ;  /* 0x0000002060567210 */ /* 0x082fe20007fbe0ff */
[----:B------:R-:W-:Y:S01]  /*3260*/  IMAD R56, R4, 0x30, RZ ;  /* 0x0000003004387824 */ /* 0x000fe200078e02ff */
[-C--:B--2---:R-:W-:Y:S01]  /*3270*/  IADD3 R84, P6, R8, R32.reuse, RZ ;  /* 0x0000002008547210 */ /* 0x084fe20007fde0ff */
[----:B------:R-:W-:Y:S01]  /*3280*/  IMAD R125, R4, 0x60, RZ ;  /* 0x00000060047d7824 */ /* 0x000fe200078e02ff */
[-C--:B------:R-:W-:Y:S01]  /*3290*/  LEA.HI.X.SX32 R87, R102, R33.reuse, 0x1, P5 ;  /* 0x0000002166577211 */ /* 0x080fe200028f0eff */
[----:B------:R-:W-:Y:S01]  /*32a0*/  IMAD R57, R4, 0x32, RZ ;  /* 0x0000003204397824 */ /* 0x000fe200078e02ff */
[-C--:B------:R-:W-:Y:S01]  /*32b0*/  LEA.HI.X.SX32 R85, R100, R33.reuse, 0x1, P6 ;  /* 0x0000002164557211 */ /* 0x080fe200030f0eff */
[C---:B------:R-:W-:Y:S01]  /*32c0*/  IMAD R126, R4.reuse, 0x62, RZ ;  /* 0x00000062047e7824 */ /* 0x040fe200078e02ff */
[-C--:B0-----:R-:W-:Y:S01]  /*32d0*/  IADD3 R80, P2, R97, R32.reuse, RZ ;  /* 0x0000002061507210 */ /* 0x081fe20007f5e0ff */
[----:B------:R-:W-:Y:S01]  /*32e0*/  IMAD R131, R4, 0x64, RZ ;  /* 0x0000006404837824 */ /* 0x000fe200078e02ff */
[-C--:B------:R-:W-:Y:S01]  /*32f0*/  IADD3 R6, P5, R101, R32.reuse, RZ ;  /* 0x0000002065067210 */ /* 0x080fe20007fbe0ff */
[----:B------:R0:W-:Y:S01]  /*3300*/  STL.64 [R1+0x248], R84 ;  /* 0x0002485401007387 */ /* 0x0001e20000100a00 */
[-C--:B---3--:R-:W-:Y:S01]  /*3310*/  IADD3 R78, P3, R98, R32.reuse, RZ ;  /* 0x00000020624e7210 */ /* 0x088fe20007f7e0ff */
[----:B------:R-:W-:Y:S01]  /*3320*/  IMAD R140, R4, 0x19, RZ ;  /* 0x00000019048c7824 */ /* 0x000fe200078e02ff */
[-C--:B------:R-:W-:Y:S01]  /*3330*/  LEA.HI.X.SX32 R81, R10, R33.reuse, 0x1, P2 ;  /* 0x000000210a517211 */ /* 0x080fe200010f0eff */
[----:B------:R1:W-:Y:S01]  /*3340*/  STL.64 [R1+0x1a0], R82 ;  /* 0x0001a05201007387 */ /* 0x0003e20000100a00 */
[-C--:B------:R-:W-:Y:S01]  /*3350*/  LEA.HI.X.SX32 R79, R127, R33.reuse, 0x1, P3 ;  /* 0x000000217f4f7211 */ /* 0x080fe200018f0eff */
[C---:B------:R-:W-:Y:S01]  /*3360*/  IMAD R139, R4.reuse, 0x31, RZ ;  /* 0x00000031048b7824 */ /* 0x040fe200078e02ff */
[-C--:B------:R-:W-:Y:S01]  /*3370*/  LEA.HI.X.SX32 R7, R11, R33.reuse, 0x1, P5 ;  /* 0x000000210b077211 */ /* 0x080fe200028f0eff */
[C---:B------:R-:W-:Y:S01]  /*3380*/  IMAD R136, R4.reuse, 0x66, RZ ;  /* 0x0000006604887824 */ /* 0x040fe200078e02ff */
[----:B------:R-:W-:Y:S01]  /*3390*/  MOV R31, 0x3f800000 ;  /* 0x3f800000001f7802 */ /* 0x000fe20000000f00 */
[C---:B------:R-:W-:Y:S01]  /*33a0*/  IMAD R59, R4.reuse, 0x1a, RZ ;  /* 0x0000001a043b7824 */ /* 0x040fe200078e02ff */
[----:B------:R-:W-:Y:S01]  /*33b0*/  MOV R12, 0x3f800000 ;  /* 0x3f800000000c7802 */ /* 0x000fe20000000f00 */
[C---:B------:R-:W-:Y:S01]  /*33c0*/  IMAD R65, R4.reuse, 0x34, RZ ;  /* 0x0000003404417824 */ /* 0x040fe200078e02ff */
[CC--:B0-----:R-:W-:Y:S01]  /*33d0*/  IADD3 R84, P6, R9.reuse, R32.reuse, RZ ;  /* 0x0000002009547210 */ /* 0x0c1fe20007fde0ff */
[C---:B------:R-:W-:Y:S01]  /*33e0*/  IMAD R142, R4.reuse, 0x33, RZ ;  /* 0x00000033048e7824 */ /* 0x040fe200078e02ff */
[----:B------:R-:W-:Y:S01]  /*33f0*/  MOV R14, 0x3f800000 ;  /* 0x3f800000000e7802 */ /* 0x000fe20000000f00 */
[----:B------:R-:W-:Y:S01]  /*3400*/  IMAD R150, R4, 0xd, RZ ;  /* 0x0000000d04967824 */ /* 0x000fe200078e02ff */
[-C--:B-1----:R-:W-:Y:S01]  /*3410*/  IADD3 R82, P4, R10, R32.reuse, RZ ;  /* 0x000000200a527210 */ /* 0x082fe20007f9e0ff */
[----:B------:R-:W-:Y:S01]  /*3420*/  IMAD R137, R4, 0x68, RZ ;  /* 0x0000006804897824 */ /* 0x000fe200078e02ff */
[-C--:B------:R-:W-:Y:S01]  /*3430*/  LEA.HI.X.SX32 R85, R124, R33.reuse, 0x1, P6 ;  /* 0x000000217c557211 */ /* 0x080fe200030f0eff */
[C---:B------:R-:W-:Y:S01]  /*3440*/  IMAD R138, R4.reuse, 0x6a, RZ ;  /* 0x0000006a048a7824 */ /* 0x040fe200078e02ff */
[----:B------:R-:W-:Y:S01]  /*3450*/  LEA.HI.X.SX32 R83, R9, R33, 0x1, P4 ;  /* 0x0000002109537211 */ /* 0x000fe200020f0eff */
[C---:B------:R-:W-:Y:S01]  /*3460*/  IMAD R66, R4.reuse, 0x36, RZ ;  /* 0x0000003604427824 */ /* 0x040fe200078e02ff */
[----:B------:R-:W-:Y:S01]  /*3470*/  MOV R17, 0x3f800000 ;  /* 0x3f80000000117802 */ /* 0x000fe20000000f00 */
[----:B------:R0:W-:Y:S01]  /*3480*/  STL.64 [R1+0x298], R84 ;  /* 0x0002985401007387 */ /* 0x0001e20000100a00 */
[C---:B------:R-:W-:Y:S01]  /*3490*/  IMAD R141, R4.reuse, 0x6c, RZ ;  /* 0x0000006c048d7824 */ /* 0x040fe200078e02ff */
[----:B------:R-:W-:Y:S01]  /*34a0*/  MOV R28, 0x3f800000 ;  /* 0x3f800000001c7802 */ /* 0x000fe20000000f00 */
[C---:B------:R-:W-:Y:S01]  /*34b0*/  IMAD R143, R4.reuse, 0x6e, RZ ;  /* 0x0000006e048f7824 */ /* 0x040fe200078e02ff */
[----:B------:R-:W-:Y:S01]  /*34c0*/  STL.64 [R1+0x198], R86 ;  /* 0x0001985601007387 */ /* 0x000fe20000100a00 */
[C---:B------:R-:W-:Y:S01]  /*34d0*/  IMAD R153, R4.reuse, 0x35, RZ ;  /* 0x0000003504997824 */ /* 0x040fe200078e02ff */
[----:B------:R-:W-:Y:S01]  /*34e0*/  CS2R R38, SRZ ;  /* 0x0000000000267805 */ /* 0x000fe2000001ff00 */
[C---:B------:R-:W-:Y:S01]  /*34f0*/  IMAD R154, R4.reuse, 0x1b, RZ ;  /* 0x0000001b049a7824 */ /* 0x040fe200078e02ff */
[----:B------:R1:W-:Y:S01]  /*3500*/  STL.64 [R1+0x240], R82 ;  /* 0x0002405201007387 */ /* 0x0003e20000100a00 */
[C---:B------:R-:W-:Y:S01]  /*3510*/  IMAD R155, R4.reuse, 0x37, RZ ;  /* 0x00000037049b7824 */ /* 0x040fe200078e02ff */
[----:B------:R-:W-:Y:S01]  /*3520*/  CS2R R40, SRZ ;  /* 0x0000000000287805 */ /* 0x000fe2000001ff00 */
[C---:B------:R-:W-:Y:S01]  /*3530*/  IMAD R67, R4.reuse, 0xe, RZ ;  /* 0x0000000e04437824 */ /* 0x040fe200078e02ff */
[----:B------:R2:W-:Y:S01]  /*3540*/  STL.64 [R1+0x190], R80 ;  /* 0x0001905001007387 */ /* 0x0005e20000100a00 */
[----:B0-----:R-:W-:Y:S01]  /*3550*/  IADD3 R84, P6, R103, R32, RZ ;  /* 0x0000002067547210 */ /* 0x001fe20007fde0ff */
[----:B------:R-:W-:-:S02]  /*3560*/  IMAD R70, R4, 0x1c, RZ ;  /* 0x0000001c04467824 */ /* 0x000fc400078e02ff */
[----:B------:R0:W-:Y:S01]  /*3570*/  STL.64 [R1+0x188], R78 ;  /* 0x0001884e01007387 */ /* 0x0001e20000100a00 */
[-C--:B------:R-:W-:Y:S01]  /*3580*/  LEA.HI.X.SX32 R85, R129, R33.reuse, 0x1, P6 ;  /* 0x0000002181557211 */ /* 0x080fe200030f0eff */
[C---:B------:R-:W-:Y:S01]  /*3590*/  IMAD R71, R4.reuse, 0x38, RZ ;  /* 0x0000003804477824 */ /* 0x040fe200078e02ff */
[-C--:B------:R-:W-:Y:S01]  /*35a0*/  IADD3 R8, P6, R55, R32.reuse, RZ ;  /* 0x0000002037087210 */ /* 0x080fe20007fde0ff */
[C---:B------:R-:W-:Y:S01]  /*35b0*/  IMAD R157, R4.reuse, 0x7, RZ ;  /* 0x00000007049d7824 */ /* 0x040fe200078e02ff */
[-C--:B-1----:R-:W-:Y:S01]  /*35c0*/  IADD3 R82, P4, R11, R32.reuse, RZ ;  /* 0x000000200b527210 */ /* 0x082fe20007f9e0ff */
[----:B------:R-:W-:Y:S01]  /*35d0*/  IMAD R151, R4, 0x70, RZ ;  /* 0x0000007004977824 */ /* 0x000fe200078e02ff */
[-C--:B------:R-:W-:Y:S01]  /*35e0*/  LEA.HI.X.SX32 R9, R54, R33.reuse, 0x1, P6 ;  /* 0x0000002136097211 */ /* 0x080fe200030f0eff */
[----:B------:R-:W-:Y:S01]  /*35f0*/  IMAD R152, R4, 0x72, RZ ;  /* 0x0000007204987824 */ /* 0x000fe200078e02ff */
[-C--:B------:R-:W-:Y:S01]  /*3600*/  LEA.HI.X.SX32 R83, R128, R33.reuse, 0x1, P4 ;  /* 0x0000002180537211 */ /* 0x080fe200020f0eff */
[C---:B------:R-:W-:Y:S01]  /*3610*/  IMAD R73, R4.reuse, 0x3a, RZ ;  /* 0x0000003a04497824 */ /* 0x040fe200078e02ff */
[-C--:B--2---:R-:W-:Y:S01]  /*3620*/  IADD3 R80, P2, R125, R32.reuse, RZ ;  /* 0x000000207d507210 */ /* 0x084fe20007f5e0ff */
[----:B------:R-:W-:Y:S01]  /*3630*/  IMAD R156, R4, 0x74, RZ ;  /* 0x00000074049c7824 */ /* 0x000fe200078e02ff */
[-C--:B0-----:R-:W-:Y:S01]  /*3640*/  IADD3 R78, P3, R126, R32.reuse, RZ ;  /* 0x000000207e4e7210 */ /* 0x081fe20007f7e0ff */
[----:B------:R0:W-:Y:S01]  /*3650*/  STL.64 [R1+0x238], R82 ;  /* 0x0002385201007387 */ /* 0x0001e20000100a00 */
[-C--:B------:R-:W-:Y:S01]  /*3660*/  LEA.HI.X.SX32 R81, R56, R33.reuse, 0x1, P2 ;  /* 0x0000002138517211 */ /* 0x080fe200010f0eff */
[----:B------:R-:W-:Y:S01]  /*3670*/  IMAD R162, R4, 0x39, RZ ;  /* 0x0000003904a27824 */ /* 0x000fe200078e02ff */
[----:B------:R-:W-:Y:S01]  /*3680*/  LEA.HI.X.SX32 R79, R139, R33, 0x1, P3 ;  /* 0x000000218b4f7211 */ /* 0x000fe200018f0eff */
[----:B------:R1:W-:Y:S01]  /*3690*/  STL.64 [R1+0x180], R6 ;  /* 0x0001800601007387 */ /* 0x0003e20000100a00 */
[----:B------:R-:W-:Y:S01]  /*36a0*/  IADD3 R52, P3, R138, R32, RZ ;  /* 0x000000208a347210 */ /* 0x000fe20007f7e0ff */
[C---:B------:R-:W-:Y:S01]  /*36b0*/  IMAD R164, R4.reuse, 0x1d, RZ ;  /* 0x0000001d04a47824 */ /* 0x040fe200078e02ff */
[----:B------:R-:W-:Y:S01]  /*36c0*/  CS2R R128, SRZ ;  /* 0x0000000000807805 */ /* 0x000fe2000001ff00 */
[----:B------:R-:W-:Y:S01]  /*36d0*/  STL.64 [R1+0x178], R84 ;  /* 0x0001785401007387 */ /* 0x000fe20000100a00 */
[----:B------:R-:W-:-:S02]  /*36e0*/  IMAD R158, R4, 0x76, RZ ;  /* 0x00000076049e7824 */ /* 0x000fc400078e02ff */
[C---:B------:R-:W-:Y:S01]  /*36f0*/  IMAD R74, R4.reuse, 0x1e, RZ ;  /* 0x0000001e044a7824 */ /* 0x040fe200078e02ff */
[CC--:B0-----:R-:W-:Y:S01]  /*3700*/  IADD3 R82, P4, R53.reuse, R32.reuse, RZ ;  /* 0x0000002035527210 */ /* 0x0c1fe20007f9e0ff */
[C---:B------:R-:W-:Y:S02]  /*3710*/  IMAD R75, R4.reuse, 0x3c, RZ ;  /* 0x0000003c044b7824 */ /* 0x040fe400078e02ff */
[----:B------:R-:W-:Y:S01]  /*3720*/  IMAD R166, R4, 0x3b, RZ ;  /* 0x0000003b04a67824 */ /* 0x000fe200078e02ff */
[-C--:B-1----:R-:W-:Y:S01]  /*3730*/  IADD3 R6, P5, R54, R32.reuse, RZ ;  /* 0x0000002036067210 */ /* 0x082fe20007fbe0ff */
[----:B------:R-:W-:Y:S01]  /*3740*/  IMAD R167, R4, 0xf, RZ ;  /* 0x0000000f04a77824 */ /* 0x000fe200078e02ff */
[-C--:B------:R-:W-:Y:S01]  /*3750*/  LEA.HI.X.SX32 R83, R130, R33.reuse, 0x1, P4 ;  /* 0x0000002182537211 */ /* 0x080fe200020f0eff */
[----:B------:R-:W-:Y:S01]  /*3760*/  IMAD R159, R4, 0x78, RZ ;  /* 0x00000078049f7824 */ /* 0x000fe200078e02ff */
[-C--:B------:R-:W-:Y:S01]  /*3770*/  IADD3 R10, P4, R56, R32.reuse, RZ ;  /* 0x00000020380a7210 */ /* 0x080fe20007f9e0ff */
[C---:B------:R-:W-:Y:S01]  /*3780*/  IMAD R161, R4.reuse, 0x7a, RZ ;  /* 0x0000007a04a17824 */ /* 0x040fe200078e02ff */
[-C--:B------:R-:W-:Y:S01]  /*3790*/  LEA.HI.X.SX32 R7, R53, R33.reuse, 0x1, P5 ;  /* 0x0000002135077211 */ /* 0x080fe200028f0eff */
[C---:B------:R-:W-:Y:S01]  /*37a0*/  IMAD R76, R4.reuse, 0x3e, RZ ;  /* 0x0000003e044c7824 */ /* 0x040fe200078e02ff */
[-C--:B------:R-:W-:Y:S01]  /*37b0*/  LEA.HI.X.SX32 R11, R55, R33.reuse, 0x1, P4 ;  /* 0x00000021370b7211 */ /* 0x080fe200020f0eff */
[C---:B------:R-:W-:Y:S01]  /*37c0*/  IMAD R165, R4.reuse, 0x7c, RZ ;  /* 0x0000007c04a57824 */ /* 0x040fe200078e02ff */
[----:B------:R-:W-:Y:S01]  /*37d0*/  IADD3 R54, P2, R137, R32, RZ ;  /* 0x0000002089367210 */ /* 0x000fe20007f5e0ff */
[----:B------:R0:W-:Y:S01]  /*37e0*/  STL.64 [R1+0x2c0], R6 ;  /* 0x0002c00601007387 */ /* 0x0001e20000100a00 */
[-C--:B------:R-:W-:Y:S01]  /*37f0*/  LEA.HI.X.SX32 R53, R153, R33.reuse, 0x1, P3 ;  /* 0x0000002199357211 */ /* 0x080fe200018f0eff */
[C---:B------:R-:W-:Y:S01]  /*3800*/  IMAD.SHL.U32 R77, R4.reuse, 0x2, RZ ;  /* 0x00000002044d7824 */ /* 0x040fe200078e00ff */
[----:B------:R-:W-:Y:S01]  /*3810*/  LEA.HI.X.SX32 R55, R65, R33, 0x1, P2 ;  /* 0x0000002141377211 */ /* 0x000fe200010f0eff */
[----:B------:R-:W-:Y:S01]  /*3820*/  STL.64 [R1+0x2d8], R82 ;  /* 0x0002d85201007387 */ /* 0x000fe20000100a00 */
[----:B------:R-:W-:-:S02]  /*3830*/  IMAD R168, R4, 0x3d, RZ ;  /* 0x0000003d04a87824 */ /* 0x000fc400078e02ff */
[C---:B------:R-:W-:Y:S01]  /*3840*/  IMAD R174, R4.reuse, 0x1f, RZ ;  /* 0x0000001f04ae7824 */ /* 0x040fe200078e02ff */
[----:B------:R1:W-:Y:S01]  /*3850*/  STL.64 [R1+0x290], R8 ;  /* 0x0002900801007387 */ /* 0x0003e20000100a00 */
[C---:B------:R-:W-:Y:S02]  /*3860*/  IMAD R175, R4.reuse, 0x7e, RZ ;  /* 0x0000007e04af7824 */ /* 0x040fe400078e02ff */
[C---:B------:R-:W-:Y:S01]  /*3870*/  IMAD.SHL.U32 R183, R4.reuse, 0x8, RZ ;  /* 0x0000000804b77824 */ /* 0x040fe200078e00ff */
[----:B------:R2:W-:Y:S01]  /*3880*/  STL.64 [R1+0x230], R10 ;  /* 0x0002300a01007387 */ /* 0x0005e20000100a00 */
[-C--:B0-----:R-:W-:Y:S01]  /*3890*/  IADD3 R6, P5, R131, R32.reuse, RZ ;  /* 0x0000002083067210 */ /* 0x081fe20007fbe0ff */
[C---:B------:R-:W-:Y:S01]  /*38a0*/  IMAD.SHL.U32 R179, R4.reuse, 0x20, RZ ;  /* 0x0000002004b37824 */ /* 0x040fe200078e00ff */
[----:B------:R-:W-:Y:S01]  /*38b0*/  CS2R R130, SRZ ;  /* 0x0000000000827805 */ /* 0x000fe2000001ff00 */
[----:B------:R-:W-:Y:S01]  /*38c0*/  STL.64 [R1+0x170], R80 ;  /* 0x0001705001007387 */ /* 0x000fe20000100a00 */
[----:B------:R-:W-:Y:S01]  /*38d0*/  LEA.HI.X.SX32 R7, R57, R33, 0x1, P5 ;  /* 0x0000002139077211 */ /* 0x000fe200028f0eff */
[----:B------:R-:W-:Y:S01]  /*38e0*/  IMAD R178, R4, 0x3f, RZ ;  /* 0x0000003f04b27824 */ /* 0x000fe200078e02ff */
[----:B-1----:R-:W-:-:S02]  /*38f0*/  IADD3 R8, P6, R136, R32, RZ ;  /* 0x0000002088087210 */ /* 0x002fc40007fde0ff */
[----:B--2---:R-:W-:Y:S02]  /*3900*/  IADD3 R10, P4, R57, R32, RZ ;  /* 0x00000020390a7210 */ /* 0x004fe40007f9e0ff */
[-C--:B------:R-:W-:Y:S01]  /*3910*/  LEA.HI.X.SX32 R9, R142, R33.reuse, 0x1, P6 ;  /* 0x000000218e097211 */ /* 0x080fe200030f0eff */
[----:B------:R-:W-:Y:S01]  /*3920*/  CS2R R56, SRZ ;  /* 0x0000000000387805 */ /* 0x000fe2000001ff00 */
[----:B------:R-:W-:-:S05]  /*3930*/  LEA.HI.X.SX32 R11, R140, R33, 0x1, P4 ;  /* 0x000000218c0b7211 */ /* 0x000fca00020f0eff */
[----:B------:R0:W-:Y:S04]  /*3940*/  STL.64 [R1+0x228], R10 ;  /* 0x0002280a01007387 */ /* 0x0001e80000100a00 */
[----:B------:R-:W-:Y:S04]  /*3950*/  STL.64 [R1+0x168], R78 ;  /* 0x0001684e01007387 */ /* 0x000fe80000100a00 */
[----:B------:R1:W-:Y:S01]  /*3960*/  STL.64 [R1+0x160], R6 ;  /* 0x0001600601007387 */ /* 0x0003e20000100a00 */
[----:B0-----:R-:W-:-:S03]  /*3970*/  IADD3 R10, P4, R59, R32, RZ ;  /* 0x000000203b0a7210 */ /* 0x001fc60007f9e0ff */
[----:B------:R0:W-:Y:S01]  /*3980*/  STL.64 [R1+0x158], R8 ;  /* 0x0001580801007387 */ /* 0x0001e20000100a00 */
[----:B------:R-:W-:Y:S02]  /*3990*/  LEA.HI.X.SX32 R11, R150, R33, 0x1, P4 ;  /* 0x00000021960b7211 */ /* 0x000fe400020f0eff */
[----:B-1----:R-:W-:-:S03]  /*39a0*/  IADD3 R6, P5, R65, R32, RZ ;  /* 0x0000002041067210 */ /* 0x002fc60007fbe0ff */
[----:B------:R1:W-:Y:S01]  /*39b0*/  STL.64 [R1+0x288], R10 ;  /* 0x0002880a01007387 */ /* 0x0003e20000100a00 */
[----:B------:R-:W-:Y:S01]  /*39c0*/  CS2R R64, SRZ ;  /* 0x0000000000407805 */ /* 0x000fe2000001ff00 */
[-C--:B------:R-:W-:Y:S02]  /*39d0*/  LEA.HI.X.SX32 R7, R59, R33.reuse, 0x1, P5 ;  /* 0x000000213b077211 */ /* 0x080fe400028f0eff */
[-C--:B0-----:R-:W-:Y:S01]  /*39e0*/  IADD3 R8, P6, R141, R32.reuse, RZ ;  /* 0x000000208d087210 */ /* 0x081fe20007fde0ff */
[----:B------:R-:W-:Y:S02]  /*39f0*/  CS2R R58, SRZ ;  /* 0x00000000003a7805 */ /* 0x000fe4000001ff00 */
[----:B------:R0:W-:Y:S01]  /*3a00*/  STL.64 [R1+0x220], R6 ;  /* 0x0002200601007387 */ /* 0x0001e20000100a00 */
[CC--:B------:R-:W-:Y:S02]  /*3a10*/  LEA.HI.X.SX32 R9, R66.reuse, R33.reuse, 0x1, P6 ;  /* 0x0000002142097211 */ /* 0x0c0fe400030f0eff */
[-C--:B-1----:R-:W-:Y:S01]  /*3a20*/  IADD3 R10, P4, R143, R32.reuse, RZ ;  /* 0x000000208f0a7210 */ /* 0x082fe20007f9e0ff */
[----:B------:R1:W-:Y:S03]  /*3a30*/  STL.64 [R1+0x150], R54 ;  /* 0x0001503601007387 */ /* 0x0003e60000100a00 */
[----:B------:R-:W-:Y:S01]  /*3a40*/  LEA.HI.X.SX32 R11, R155, R33, 0x1, P4 ;  /* 0x000000219b0b7211 */ /* 0x000fe200020f0eff */
[----:B------:R2:W-:Y:S01]  /*3a50*/  STL.64 [R1+0x148], R52 ;  /* 0x0001483401007387 */ /* 0x0005e20000100a00 */
[----:B0-----:R-:W-:-:S04]  /*3a60*/  IADD3 R6, P5, R66, R32, RZ ;  /* 0x0000002042067210 */ /* 0x001fc80007fbe0ff */
[----:B------:R-:W-:Y:S02]  /*3a70*/  LEA.HI.X.SX32 R7, R154, R33, 0x1, P5 ;  /* 0x000000219a077211 */ /* 0x000fe400028f0eff */
[----:B-1----:R-:W-:-:S03]  /*3a80*/  IADD3 R54, P2, R151, R32, RZ ;  /* 0x0000002097367210 */ /* 0x002fc60007f5e0ff */
[----:B------:R0:W-:Y:S01]  /*3a90*/  STL.64 [R1+0x218], R6 ;  /* 0x0002180601007387 */ /* 0x0001e20000100a00 */
[----:B--2---:R-:W-:Y:S02]  /*3aa0*/  IADD3 R52, P3, R152, R32, RZ ;  /* 0x0000002098347210 */ /* 0x004fe40007f7e0ff */
[-C--:B------:R-:W-:Y:S01]  /*3ab0*/  LEA.HI.X.SX32 R55, R71, R33.reuse, 0x1, P2 ;  /* 0x0000002147377211 */ /* 0x080fe200010f0eff */
[----:B------:R1:W-:Y:S01]  /*3ac0*/  STL.64 [R1+0x140], R8 ;  /* 0x0001400801007387 */ /* 0x0003e20000100a00 */
[----:B------:R-:W-:-:S03]  /*3ad0*/  LEA.HI.X.SX32 R53, R162, R33, 0x1, P3 ;  /* 0x00000021a2357211 */ /* 0x000fc600018f0eff */
[----:B------:R2:W-:Y:S01]  /*3ae0*/  STL.64 [R1+0x138], R10 ;  /* 0x0001380a01007387 */ /* 0x0005e20000100a00 */
[-C--:B0-----:R-:W-:Y:S02]  /*3af0*/  IADD3 R6, P5, R67, R32.reuse, RZ ;  /* 0x0000002043067210 */ /* 0x081fe40007fbe0ff */
[CC--:B-1----:R-:W-:Y:S02]  /*3b00*/  IADD3 R8, P6, R70.reuse, R32.reuse, RZ ;  /* 0x0000002046087210 */ /* 0x0c2fe40007fde0ff */
[-C--:B------:R-:W-:Y:S02]  /*3b10*/  LEA.HI.X.SX32 R7, R157, R33.reuse, 0x1, P5 ;  /* 0x000000219d077211 */ /* 0x080fe400028f0eff */
[-C--:B--2---:R-:W-:Y:S02]  /*3b20*/  IADD3 R10, P4, R71, R32.reuse, RZ ;  /* 0x00000020470a7210 */ /* 0x084fe40007f9e0ff */
[-C--:B------:R-:W-:Y:S01]  /*3b30*/  LEA.HI.X.SX32 R9, R67, R33.reuse, 0x1, P6 ;  /* 0x0000002143097211 */ /* 0x080fe200030f0eff */
[----:B------:R0:W-:Y:S01]  /*3b40*/  STL.64 [R1+0x2b8], R6 ;  /* 0x0002b80601007387 */ /* 0x0001e20000100a00 */
[----:B------:R-:W-:Y:S01]  /*3b50*/  LEA.HI.X.SX32 R11, R70, R33, 0x1, P4 ;  /* 0x00000021460b7211 */ /* 0x000fe200020f0eff */
[----:B------:R-:W-:Y:S01]  /*3b60*/  CS2R R66, SRZ ;  /* 0x0000000000427805 */ /* 0x000fe2000001ff00 */
[----:B------:R-:W-:Y:S01]  /*3b70*/  CS2R R70, SRZ ;  /* 0x0000000000467805 */ /* 0x000fe2000001ff00 */
[----:B------:R1:W-:Y:S04]  /*3b80*/  STL.64 [R1+0x280], R8 ;  /* 0x0002800801007387 */ /* 0x0003e80000100a00 */
[----:B------:R2:W-:Y:S01]  /*3b90*/  STL.64 [R1+0x210], R10 ;  /* 0x0002100a01007387 */ /* 0x0005e20000100a00 */
[----:B0-----:R-:W-:-:S03]  /*3ba0*/  IADD3 R6, P5, R156, R32, RZ ;  /* 0x000000209c067210 */ /* 0x001fc60007fbe0ff */
[----:B------:R0:W-:Y:S01]  /*3bb0*/  STL.64 [R1+0x130], R54 ;  /* 0x0001303601007387 */ /* 0x0001e20000100a00 */
[----:B------:R-:W-:-:S03]  /*3bc0*/  LEA.HI.X.SX32 R7, R73, R33, 0x1, P5 ;  /* 0x0000002149077211 */ /* 0x000fc600028f0eff */
[----:B------:R3:W-:Y:S01]  /*3bd0*/  STL.64 [R1+0x128], R52 ;  /* 0x0001283401007387 */ /* 0x0007e20000100a00 */
[-C--:B-1----:R-:W-:Y:S02]  /*3be0*/  IADD3 R8, P6, R158, R32.reuse, RZ ;  /* 0x000000209e087210 */ /* 0x082fe40007fde0ff */
[-C--:B--2---:R-:W-:Y:S02]  /*3bf0*/  IADD3 R10, P4, R73, R32.reuse, RZ ;  /* 0x00000020490a7210 */ /* 0x084fe40007f9e0ff */
[-C--:B------:R-:W-:Y:S02]  /*3c00*/  LEA.HI.X.SX32 R9, R166, R33.reuse, 0x1, P6 ;  /* 0x00000021a6097211 */ /* 0x080fe400030f0eff */
[----:B------:R-:W-:Y:S02]  /*3c10*/  LEA.HI.X.SX32 R11, R164, R33, 0x1, P4 ;  /* 0x00000021a40b7211 */ /* 0x000fe400020f0eff */
[----:B0-----:R-:W-:-:S03]  /*3c20*/  IADD3 R54, P2, R159, R32, RZ ;  /* 0x000000209f367210 */ /* 0x001fc60007f5e0ff */
[----:B------:R0:W-:Y:S01]  /*3c30*/  STL.64 [R1+0x208], R10 ;  /* 0x0002080a01007387 */ /* 0x0001e20000100a00 */
[----:B---3--:R-:W-:Y:S02]  /*3c40*/  IADD3 R52, P3, R161, R32, RZ ;  /* 0x00000020a1347210 */ /* 0x008fe40007f7e0ff */
[-C--:B------:R-:W-:Y:S01]  /*3c50*/  LEA.HI.X.SX32 R55, R75, R33.reuse, 0x1, P2 ;  /* 0x000000214b377211 */ /* 0x080fe200010f0eff */
[----:B------:R1:W-:Y:S01]  /*3c60*/  STL.64 [R1+0x120], R6 ;  /* 0x0001200601007387 */ /* 0x0003e20000100a00 */
[----:B------:R-:W-:-:S03]  /*3c70*/  LEA.HI.X.SX32 R53, R168, R33, 0x1, P3 ;  /* 0x00000021a8357211 */ /* 0x000fc600018f0eff */
[----:B------:R2:W-:Y:S01]  /*3c80*/  STL.64 [R1+0x118], R8 ;  /* 0x0001180801007387 */ /* 0x0005e20000100a00 */
[CC--:B0-----:R-:W-:Y:S02]  /*3c90*/  IADD3 R10, P4, R74.reuse, R32.reuse, RZ ;  /* 0x000000204a0a7210 */ /* 0x0c1fe40007f9e0ff */
[-C--:B-1----:R-:W-:Y:S02]  /*3ca0*/  IADD3 R6, P5, R75, R32.reuse, RZ ;  /* 0x000000204b067210 */ /* 0x082fe40007fbe0ff */
[-C--:B------:R-:W-:Y:S02]  /*3cb0*/  LEA.HI.X.SX32 R11, R167, R33.reuse, 0x1, P4 ;  /* 0x00000021a70b7211 */ /* 0x080fe400020f0eff */
[-C--:B------:R-:W-:Y:S02]  /*3cc0*/  LEA.HI.X.SX32 R7, R74, R33.reuse, 0x1, P5 ;  /* 0x000000214a077211 */ /* 0x080fe400028f0eff */
[-C--:B--2---:R-:W-:Y:S01]  /*3cd0*/  IADD3 R8, P6, R165, R32.reuse, RZ ;  /* 0x00000020a5087210 */ /* 0x084fe20007fde0ff */
[----:B------:R0:W-:Y:S03]  /*3ce0*/  STL.64 [R1+0x278], R10 ;  /* 0x0002780a01007387 */ /* 0x0001e60000100a00 */
[C---:B------:R-:W-:Y:S01]  /*3cf0*/  LEA.HI.X.SX32 R9, R76.reuse, R33, 0x1, P6 ;  /* 0x000000214c097211 */ /* 0x040fe200030f0eff */
[----:B------:R1:W-:Y:S04]  /*3d00*/  STL.64 [R1+0x200], R6 ;  /* 0x0002000601007387 */ /* 0x0003e80000100a00 */
[----:B------:R2:W-:Y:S01]  /*3d10*/  STL.64 [R1+0x110], R54 ;  /* 0x0001103601007387 */ /* 0x0005e20000100a00 */
[----:B0-----:R-:W-:-:S03]  /*3d20*/  IADD3 R10, P4, R76, R32, RZ ;  /* 0x000000204c0a7210 */ /* 0x001fc60007f9e0ff */
[----:B------:R0:W-:Y:S01]  /*3d30*/  STL.64 [R1+0x108], R52 ;  /* 0x0001083401007387 */ /* 0x0001e20000100a00 */
[-C--:B-1----:R-:W-:Y:S02]  /*3d40*/  IADD3 R6, P5, R77, R32.reuse, RZ ;  /* 0x000000204d067210 */ /* 0x082fe40007fbe0ff */
[-C--:B------:R-:W-:Y:S02]  /*3d50*/  LEA.HI.X.SX32 R11, R174, R33.reuse, 0x1, P4 ;  /* 0x00000021ae0b7211 */ /* 0x080fe400020f0eff */
[C---:B------:R-:W-:Y:S02]  /*3d60*/  LEA.HI.X.SX32 R7, R4.reuse, R33, 0x1, P5 ;  /* 0x0000002104077211 */ /* 0x040fe400028f0eff */
[CC--:B--2---:R-:W-:Y:S01]  /*3d70*/  LEA R54, P2, R4.reuse, R32.reuse, 0x2 ;  /* 0x0000002004367211 */ /* 0x0c4fe200078410ff */
[----:B------:R1:W-:Y:S01]  /*3d80*/  STL.64 [R1+0x1f8], R10 ;  /* 0x0001f80a01007387 */ /* 0x0003e20000100a00 */
[----:B0-----:R-:W-:-:S03]  /*3d90*/  LEA R52, P3, R4, R32, 0x3 ;  /* 0x0000002004347211 */ /* 0x001fc600078618ff */
[----:B------:R0:W-:Y:S01]  /*3da0*/  STL.64 [R1+0x100], R8 ;  /* 0x0001000801007387 */ /* 0x0001e20000100a00 */
[-C--:B------:R-:W-:Y:S02]  /*3db0*/  LEA.HI.X.SX32 R55, R77, R33.reuse, 0x1, P2 ;  /* 0x000000214d377211 */ /* 0x080fe400010f0eff */
[----:B------:R-:W-:Y:S01]  /*3dc0*/  LEA.HI.X.SX32 R53, R186, R33, 0x1, P3 ;  /* 0x00000021ba357211 */ /* 0x000fe200018f0eff */
[----:B------:R2:W-:Y:S01]  /*3dd0*/  STL.64 [R1+0x2e8], R6 ;  /* 0x0002e80601007387 */ /* 0x0005e20000100a00 */
[----:B-1----:R-:W-:-:S03]  /*3de0*/  LEA R10, P4, R4, R32, 0x4 ;  /* 0x00000020040a7211 */ /* 0x002fc600078820ff */
[----:B------:R1:W-:Y:S01]  /*3df0*/  STL.64 [R1+0x2e0], R54 ;  /* 0x0002e03601007387 */ /* 0x0003e20000100a00 */
[----:B0-----:R-:W-:-:S03]  /*3e00*/  LEA R8, P6, R4, R32, 0x5 ;  /* 0x0000002004087211 */ /* 0x001fc600078c28ff */
[----:B------:R0:W-:Y:S01]  /*3e10*/  STL.64 [R1+0x2d0], R52 ;  /* 0x0002d03401007387 */ /* 0x0001e20000100a00 */
[-C--:B------:R-:W-:Y:S02]  /*3e20*/  LEA.HI.X.SX32 R11, R183, R33.reuse, 0x1, P4 ;  /* 0x00000021b70b7211 */ /* 0x080fe400020f0eff */
[-C--:B--2---:R-:W-:Y:S02]  /*3e30*/  LEA R6, P5, R4, R32.reuse, 0x6 ;  /* 0x0000002004067211 */ /* 0x084fe400078a30ff */
[----:B------:R-:W-:Y:S01]  /*3e40*/  IADD3 R4, P2, R175, R32, RZ ;  /* 0x00000020af047210 */ /* 0x000fe20007f5e0ff */
[----:B------:R-:W-:Y:S01]  /*3e50*/  STL.64 [R1+0x2b0], R10 ;  /* 0x0002b00a01007387 */ /* 0x000fe20000100a00 */
[-C--:B------:R-:W-:Y:S01]  /*3e60*/  LEA.HI.X.SX32 R9, R182, R33.reuse, 0x1, P6 ;  /* 0x00000021b6097211 */ /* 0x080fe200030f0eff */
[----:B-1----:R-:W-:Y:S01]  /*3e70*/  CS2R R54, SRZ ;  /* 0x0000000000367805 */ /* 0x002fe2000001ff00 */
[-C--:B------:R-:W-:Y:S02]  /*3e80*/  LEA.HI.X.SX32 R7, R179, R33.reuse, 0x1, P5 ;  /* 0x00000021b3077211 */ /* 0x080fe400028f0eff */
[----:B------:R-:W-:Y:S01]  /*3e90*/  LEA.HI.X.SX32 R5, R178, R33, 0x1, P2 ;  /* 0x00000021b2057211 */ /* 0x000fe200010f0eff */
[----:B------:R-:W-:Y:S01]  /*3ea0*/  STL.64 [R1+0x270], R8 ;  /* 0x0002700801007387 */ /* 0x000fe20000100a00 */
[----:B0-----:R-:W-:-:S03]  /*3eb0*/  CS2R R52, SRZ ;  /* 0x0000000000347805 */ /* 0x001fc6000001ff00 */
[----:B------:R0:W-:Y:S04]  /*3ec0*/  STL.64 [R1+0x1f0], R6 ;  /* 0x0001f00601007387 */ /* 0x0001e80000100a00 */
[----:B------:R1:W-:Y:S01]  /*3ed0*/  STL.64 [R1+0xf8], R4 ;  /* 0x0000f80401007387 */ /* 0x0003e20000100a00 */
[C---:B0-----:R-:W-:Y:S02]  /*3ee0*/  LOP3.LUT R6, R26.reuse, 0x60, RZ, 0x3c, !PT ;  /* 0x000000601a067812 */ /* 0x041fe400078e3cff */
[----:B------:R-:W-:Y:S02]  /*3ef0*/  LOP3.LUT R6, R23, 0x60, RZ, 0x3c, !PT ;  /* 0x0000006017067812 */ /* 0x000fe400078e3cff */
[C---:B-1----:R-:W-:Y:S02]  /*3f00*/  LOP3.LUT R5, R26.reuse, 0x20, RZ, 0x3c, !PT ;  /* 0x000000201a057812 */ /* 0x042fe400078e3cff */
[----:B------:R-:W-:-:S02]  /*3f10*/  LOP3.LUT R4, R26, 0x40, RZ, 0x3c, !PT ;  /* 0x000000401a047812 */ /* 0x000fc400078e3cff */
[C---:B------:R-:W-:Y:S02]  /*3f20*/  LOP3.LUT R5, R23.reuse, 0x20, RZ, 0x3c, !PT ;  /* 0x0000002017057812 */ /* 0x040fe400078e3cff */
[----:B------:R-:W-:Y:S02]  /*3f30*/  LOP3.LUT R4, R23, 0x40, RZ, 0x3c, !PT ;  /* 0x0000004017047812 */ /* 0x000fe400078e3cff */
[----:B------:R-:W-:Y:S02]  /*3f40*/  LOP3.LUT R5, R21, 0x40, RZ, 0x3c, !PT ;  /* 0x0000004015057812 */ /* 0x000fe400078e3cff */
[----:B------:R-:W-:Y:S02]  /*3f50*/  LOP3.LUT R4, R22, 0x40, RZ, 0x3c, !PT ;  /* 0x0000004016047812 */ /* 0x000fe400078e3cff */
.L_x_1:
[----:B------:R-:W2:Y:S04]  /*3f60*/  LDL.64 R6, [R1+0x2e0] ;  /* 0x0002e00001067983 */ /* 0x000ea80000100a00 */
[----:B------:R-:W3:Y:S04]  /*3f70*/  LDL.64 R8, [R1+0x2d0] ;  /* 0x0002d00001087983 */ /* 0x000ee80000100a00 */
[----:B------:R-:W4:Y:S04]  /*3f80*/  LDL.64 R72, [R1+0x2d8] ;  /* 0x0002d80001487983 */ /* 0x000f280000100a00 */
[----:B------:R-:W5:Y:S04]  /*3f90*/  LDL.64 R10, [R1+0x2c8] ;  /* 0x0002c800010a7983 */ /* 0x000f680000100a00 */
        /* <DEDUP_REMOVED lines=10> */
[----:B------:R-:W5:Y:S01]  /*4040*/  LDL.64 R126, [R1+0x270] ;  /* 0x00027000017e7983 */ /* 0x000f620000100a00 */
[----:B------:R-:W-:-:S03]  /*4050*/  IMAD.WIDE R4, R25, 0x2, R32 ;  /* 0x0000000219047825 */ /* 0x000fc600078e0220 */
[----:B------:R-:W5:Y:S04]  /*4060*/  LDL.64 R124, [R1+0x260] ;  /* 0x00026000017c7983 */ /* 0x000f680000100a00 */
[----:B------:R-:W5:Y:S04]  /*4070*/  LDL.64 R84, [R1+0x298] ;  /* 0x0002980001547983 */ /* 0x000f680000100a00 */
[----:B------:R-:W5:Y:S04]  /*4080*/  LDL.64 R98, [R1+0x230] ;  /* 0x0002300001627983 */ /* 0x000f680000100a00 */
[----:B------:R0:W5:Y:S04]  /*4090*/  LDG.E.U16 R4, [R4.64] ;  /* 0x0000000404047981 */ /* 0x000168000c1e1500 */
        /* <DEDUP_REMOVED lines=22> */
[----:B--2---:R-:W-:-:S04]  /*4200*/  IMAD.WIDE R6, R25, 0x2, R6 ;  /* 0x0000000219067825 */ /* 0x004fc800078e0206 */
[C---:B---3--:R-:W-:Y:S02]  /*4210*/  IMAD.WIDE R8, R25.reuse, 0x2, R8 ;  /* 0x0000000219087825 */ /* 0x048fe400078e0208 */
[----:B------:R1:W2:Y:S02]  /*4220*/  LDG.E.U16 R6, [R6.64] ;  /* 0x0000000406067981 */ /* 0x0002a4000c1e1500 */
[C---:B----4-:R-:W-:Y:S02]  /*4230*/  IMAD.WIDE R72, R25.reuse, 0x2, R72 ;  /* 0x0000000219487825 */ /* 0x050fe400078e0248 */
[----:B------:R3:W4:Y:S02]  /*4240*/  LDG.E.U16 R8, [R8.64] ;  /* 0x0000000408087981 */ /* 0x000724000c1e1500 */
[C---:B-----5:R-:W-:Y:S02]  /*4250*/  IMAD.WIDE R10, R25.reuse, 0x2, R10 ;  /* 0x00000002190a7825 */ /* 0x060fe400078e020a */
[----:B-1----:R1:W5:Y:S04]  /*4260*/  LDG.E.U16 R7, [R72.64] ;  /* 0x0000000448077981 */ /* 0x002368000c1e1500 */
[----:B---3--:R3:W2:Y:S01]  /*4270*/  LDG.E.U16 R9, [R10.64] ;  /* 0x000000040a097981 */ /* 0x0086a2000c1e1500 */
[----:B------:R-:W-:-:S04]  /*4280*/  IMAD.WIDE R76, R25, 0x2, R76 ;  /* 0x00000002194c7825 */ /* 0x000fc800078e024c */
[C---:B-1----:R-:W-:Y:S02]  /*4290*/  IMAD.WIDE R72, R25.reuse, 0x2, R86 ;  /* 0x0000000219487825 */ /* 0x042fe400078e0256 */
[----:B------:R-:W2:Y:S02]  /*42a0*/  LDL.64 R86, [R1+0x258] ;  /* 0x0002580001567983 */ /* 0x000ea40000100a00 */
[C---:B---3--:R-:W-:Y:S02]  /*42b0*/  IMAD.WIDE R10, R25.reuse, 0x2, R88 ;  /* 0x00000002190a7825 */ /* 0x048fe400078e0258 */
[----:B------:R-:W3:Y:S02]  /*42c0*/  LDL.64 R88, [R1+0x268] ;  /* 0x0002680001587983 */ /* 0x000ee40000100a00 */
[C---:B------:R-:W-:Y:S02]  /*42d0*/  IMAD.WIDE R74, R25.reuse, 0x2, R74 ;  /* 0x00000002194a7825 */ /* 0x040fe400078e024a */
[----:B------:R1:W4:Y:S04]  /*42e0*/  LDG.E.U16 R72, [R72.64] ;  /* 0x0000000448487981 */ /* 0x000328000c1e1500 */
[----:B0-----:R0:W4:Y:S01]  /*42f0*/  LDG.E.U16 R5, [R74.64] ;  /* 0x000000044a057981 */ /* 0x001122000c1e1500 */
[----:B------:R-:W-:-:S03]  /*4300*/  IMAD.WIDE R78, R25, 0x2, R78 ;  /* 0x00000002194e7825 */ /* 0x000fc600078e024e */
[----:B------:R0:W4:Y:S04]  /*4310*/  LDG.E.U16 R10, [R10.64] ;  /* 0x000000040a0a7981 */ /* 0x000128000c1e1500 */
[----:B-1----:R1:W4:Y:S01]  /*4320*/  LDG.E.U16 R73, [R76.64] ;  /* 0x000000044c497981 */ /* 0x002322000c1e1500 */
[----:B0-----:R-:W-:-:S03]  /*4330*/  IMAD.WIDE R74, R25, 0x2, R92 ;  /* 0x00000002194a7825 */ /* 0x001fc600078e025c */
[----:B------:R-:W4:Y:S04]  /*4340*/  LDL.64 R92, [R1+0x238] ;  /* 0x00023800015c7983 */ /* 0x000f280000100a00 */
[----:B------:R0:W5:Y:S01]  /*4350*/  LDG.E.U16 R11, [R78.64] ;  /* 0x000000044e0b7981 */ /* 0x000162000c1e1500 */
[----:B-1----:R-:W-:-:S03]  /*4360*/  IMAD.WIDE R76, R25, 0x2, R90 ;  /* 0x00000002194c7825 */ /* 0x002fc600078e025a */
[----:B------:R-:W5:Y:S01]  /*4370*/  LDL.64 R90, [R1+0x228] ;  /* 0x00022800015a7983 */ /* 0x000f620000100a00 */
[----:B------:R-:W-:-:S03]  /*4380*/  IMAD.WIDE R80, R25, 0x2, R80 ;  /* 0x0000000219507825 */ /* 0x000fc600078e0250 */
[----:B------:R1:W5:Y:S01]  /*4390*/  LDG.E.U16 R76, [R76.64] ;  /* 0x000000044c4c7981 */ /* 0x000362000c1e1500 */
[----:B0-----:R-:W-:-:S03]  /*43a0*/  IMAD.WIDE R78, R25, 0x2, R96 ;  /* 0x00000002194e7825 */ /* 0x001fc600078e0260 */
[----:B------:R-:W5:Y:S01]  /*43b0*/  LDL.64 R96, [R1+0x218] ;  /* 0x0002180001607983 */ /* 0x000f620000100a00 */
[----:B------:R-:W-:-:S03]  /*43c0*/  IMAD.WIDE R82, R25, 0x2, R82 ;  /* 0x0000000219527825 */ /* 0x000fc600078e0252 */
[----:B------:R0:W5:Y:S01]  /*43d0*/  LDG.E.U16 R78, [R78.64] ;  /* 0x000000044e4e7981 */ /* 0x000162000c1e1500 */
[----:B------:R-:W-:-:S03]  /*43e0*/  IMAD.WIDE R84, R25, 0x2, R84 ;  /* 0x0000000219547825 */ /* 0x000fc600078e0254 */
[----:B-1----:R1:W5:Y:S04]  /*43f0*/  LDG.E.U16 R77, [R82.64] ;  /* 0x00000004524d7981 */ /* 0x002368000c1e1500 */
[----:B------:R1:W5:Y:S04]  /*4400*/  LDG.E.U16 R74, [R74.64] ;  /* 0x000000044a4a7981 */ /* 0x000368000c1e1500 */
[----:B0-----:R0:W5:Y:S01]  /*4410*/  LDG.E.U16 R79, [R80.64] ;  /* 0x00000004504f7981 */ /* 0x001162000c1e1500 */
[----:B-1----:R-:W-:-:S03]  /*4420*/  IMAD.WIDE R82, R25, 0x2, R124 ;  /* 0x0000000219527825 */ /* 0x002fc600078e027c */
[----:B------:R-:W5:Y:S04]  /*4430*/  LDL.64 R124, [R1+0x200] ;  /* 0x00020000017c7983 */ /* 0x000f680000100a00 */
[----:B------:R1:W5:Y:S01]  /*4440*/  LDG.E.U16 R75, [R84.64] ;  /* 0x00000004544b7981 */ /* 0x000362000c1e1500 */
[----:B0-----:R-:W-:-:S03]  /*4450*/  IMAD.WIDE R80, R25, 0x2, R126 ;  /* 0x0000000219507825 */ /* 0x001fc600078e027e */
[----:B------:R-:W5:Y:S04]  /*4460*/  LDL.64 R126, [R1+0x1f0] ;  /* 0x0001f000017e7983 */ /* 0x000f680000100a00 */
[----:B------:R0:W5:Y:S01]  /*4470*/  LDG.E.U16 R80, [R80.64] ;  /* 0x0000000450507981 */ /* 0x000162000c1e1500 */
[----:B-1----:R-:W-:-:S03]  /*4480*/  IMAD.WIDE R84, R25, 0x2, R102 ;  /* 0x0000000219547825 */ /* 0x002fc600078e0266 */
[----:B------:R1:W5:Y:S01]  /*4490*/  LDG.E.U16 R82, [R82.64] ;  /* 0x0000000452527981 */ /* 0x000362000c1e1500 */
[----:B------:R-:W-:-:S03]  /*44a0*/  IMAD.WIDE R94, R25, 0x2, R94 ;  /* 0x00000002195e7825 */ /* 0x000fc600078e025e */
[----:B------:R-:W5:Y:S04]  /*44b0*/  LDL.64 R102, [R1+0x1d8] ;  /* 0x0001d80001667983 */ /* 0x000f680000100a00 */
[----:B------:R0:W5:Y:S04]  /*44c0*/  LDG.E.U16 R84, [R84.64] ;  /* 0x0000000454547981 */ /* 0x000168000c1e1500 */
[----:B0-----:R0:W5:Y:S02]  /*44d0*/  LDG.E.U16 R85, [R94.64] ;  /* 0x000000045e557981 */ /* 0x001164000c1e1500 */
[----:B0-----:R-:W-:-:S02]  /*44e0*/  IMAD.WIDE R94, R25, 0x2, R138 ;  /* 0x00000002195e7825 */ /* 0x001fc400078e028a */
[----:B------:R-:W5:Y:S02]  /*44f0*/  LDL.64 R138, [R1+0x1b0] ;  /* 0x0001b000018a7983 */ /* 0x000f640000100a00 */
[----:B--2---:R-:W-:-:S04]  /*4500*/  IMAD.WIDE R86, R25, 0x2, R86 ;  /* 0x0000000219567825 */ /* 0x004fc800078e0256 */
[C---:B---3--:R-:W-:Y:S01]  /*4510*/  IMAD.WIDE R88, R25.reuse, 0x2, R88 ;  /* 0x0000000219587825 */ /* 0x048fe200078e0258 */
[----:B-1----:R0:W2:Y:S04]  /*4520*/  LDG.E.U16 R83, [R86.64] ;  /* 0x0000000456537981 */ /* 0x0020a8000c1e1500 */
[----:B------:R1:W3:Y:S01]  /*4530*/  LDG.E.U16 R81, [R88.64] ;  /* 0x0000000458517981 */ /* 0x0002e2000c1e1500 */
[----:B0-----:R-:W-:-:S03]  /*4540*/  IMAD.WIDE R86, R25, 0x2, R100 ;  /* 0x0000000219567825 */ /* 0x001fc600078e0264 */
[----:B------:R-:W2:Y:S01]  /*4550*/  LDL.64 R100, [R1+0x1e0] ;  /* 0x0001e00001647983 */ /* 0x000ea20000100a00 */
[----:B-1----:R-:W-:-:S03]  /*4560*/  IMAD.WIDE R88, R25, 0x2, R98 ;  /* 0x0000000219587825 */ /* 0x002fc600078e0262 */
[----:B------:R-:W3:Y:S01]  /*4570*/  LDL.64 R98, [R1+0x1e8] ;  /* 0x0001e80001627983 */ /* 0x000ee20000100a00 */
[----:B----4-:R-:W-:-:S03]  /*4580*/  IMAD.WIDE R92, R25, 0x2, R92 ;  /* 0x00000002195c7825 */ /* 0x010fc600078e025c */
[----:B------:R0:W4:Y:S04]  /*4590*/  LDG.E.U16 R88, [R88.64] ;  /* 0x0000000458587981 */ /* 0x000128000c1e1500 */
[----:B------:R1:W4:Y:S01]  /*45a0*/  LDG.E.U16 R86, [R86.64] ;  /* 0x0000000456567981 */ /* 0x000322000c1e1500 */
[----:B-----5:R-:W-:-:S05]  /*45b0*/  IMAD.WIDE R90, R25, 0x2, R90 ;  /* 0x00000002195a7825 */ /* 0x020fca00078e025a */
[----:B0-----:R0:W5:Y:S04]  /*45c0*/  LDG.E.U16 R89, [R90.64] ;  /* 0x000000045a597981 */ /* 0x001168000c1e1500 */
[----:B-1----:R1:W4:Y:S01]  /*45d0*/  LDG.E.U16 R87, [R92.64] ;  /* 0x000000045c577981 */ /* 0x002322000c1e1500 */
[----:B0-----:R-:W-:-:S03]  /*45e0*/  IMAD.WIDE R90, R25, 0x2, R142 ;  /* 0x00000002195a7825 */ /* 0x001fc600078e028e */
[----:B------:R-:W4:Y:S01]  /*45f0*/  LDL.64 R142, [R1+0x1c0] ;  /* 0x0001c000018e7983 */ /* 0x000f220000100a00 */
[----:B-1----:R-:W-:-:S03]  /*4600*/  IMAD.WIDE R92, R25, 0x2, R140 ;  /* 0x00000002195c7825 */ /* 0x002fc600078e028c */
[----:B------:R-:W5:Y:S01]  /*4610*/  LDL.64 R140, [R1+0x1b8] ;  /* 0x0001b800018c7983 */ /* 0x000f620000100a00 */
[----:B------:R-:W-:-:S03]  /*4620*/  IMAD.WIDE R96, R25, 0x2, R96 ;  /* 0x0000000219607825 */ /* 0x000fc600078e0260 */
[----:B------:R0:W5:Y:S04]  /*4630*/  LDG.E.U16 R90, [R90.64] ;  /* 0x000000045a5a7981 */ /* 0x000168000c1e1500 */
[----:B------:R1:W5:Y:S04]  /*4640*/  LDG.E.U16 R92, [R92.64] ;  /* 0x000000045c5c7981 */ /* 0x000368000c1e1500 */
[----:B0-----:R0:W5:Y:S04]  /*4650*/  LDG.E.U16 R91, [R96.64] ;  /* 0x00000004605b7981 */ /* 0x001168000c1e1500 */
[----:B-1----:R1:W5:Y:S01]  /*4660*/  LDG.E.U16 R93, [R94.64] ;  /* 0x000000045e5d7981 */ /* 0x002362000c1e1500 */
[----:B0-----:R-:W-:-:S04]  /*4670*/  IMAD.WIDE R96, R25, 0x2, R126 ;  /* 0x0000000219607825 */ /* 0x001fc800078e027e */
[C---:B------:R-:W-:Y:S01]  /*4680*/  IMAD.WIDE R102, R25.reuse, 0x2, R102 ;  /* 0x0000000219667825 */ /* 0x040fe200078e0266 */
[----:B------:R0:W5:Y:S03]  /*4690*/  LDG.E.U16 R126, [R96.64] ;  /* 0x00000004607e7981 */ /* 0x000166000c1e1500 */
[C---:B-1----:R-:W-:Y:S02]  /*46a0*/  IMAD.WIDE R94, R25.reuse, 0x2, R136 ;  /* 0x00000002195e7825 */ /* 0x042fe400078e0288 */
[----:B------:R1:W5:Y:S02]  /*46b0*/  LDG.E.U16 R137, [R102.64] ;  /* 0x0000000466897981 */ /* 0x000364000c1e1500 */
[C---:B0-----:R-:W-:Y:S02]  /*46c0*/  IMAD.WIDE R96, R25.reuse, 0x2, R154 ;  /* 0x0000000219607825 */ /* 0x041fe400078e029a */
[----:B------:R-:W5:Y:S02]  /*46d0*/  LDL.64 R154, [R1+0x120] ;  /* 0x00012000019a7983 */ /* 0x000f640000100a00 */
[----:B-1----:R-:W-:-:S02]  /*46e0*/  IMAD.WIDE R102, R25, 0x2, R138 ;  /* 0x0000000219667825 */ /* 0x002fc400078e028a */
[----:B------:R0:W5:Y:S02]  /*46f0*/  LDG.E.U16 R139, [R96.64] ;  /* 0x00000004608b7981 */ /* 0x000164000c1e1500 */
[C---:B0-----:R-:W-:Y:S02]  /*4700*/  IMAD.WIDE R96, R25.reuse, 0x2, R178 ;  /* 0x0000000219607825 */ /* 0x041fe400078e02b2 */
[----:B------:R-:W5:Y:S02]  /*4710*/  LDL.64 R178, [R1+0x188] ;  /* 0x0001880001b27983 */ /* 0x000f640000100a00 */
[----:B--2---:R-:W-:-:S04]  /*4720*/  IMAD.WIDE R100, R25, 0x2, R100 ;  /* 0x0000000219647825 */ /* 0x004fc800078e0264 */
[C---:B---3--:R-:W-:Y:S01]  /*4730*/  IMAD.WIDE R98, R25.reuse, 0x2, R98 ;  /* 0x0000000219627825 */ /* 0x048fe200078e0262 */
[----:B------:R5:W2:Y:S04]  /*4740*/  LDG.E.U16 R136, [R100.64] ;  /* 0x0000000464887981 */ /* 0x000aa8000c1e1500 */
[----:B------:R4:W3:Y:S02]  /*4750*/  LDG.E.U16 R127, [R98.64] ;  /* 0x00000004627f7981 */ /* 0x0008e4000c1e1500 */
[C---:B----4-:R-:W-:Y:S02]  /*4760*/  IMAD.WIDE R98, R25.reuse, 0x2, R142 ;  /* 0x0000000219627825 */ /* 0x050fe400078e028e */
[----:B------:R0:W4:Y:S02]  /*4770*/  LDG.E.U16 R142, [R102.64] ;  /* 0x00000004668e7981 */ /* 0x000124000c1e1500 */
[----:B-----5:R-:W-:-:S02]  /*4780*/  IMAD.WIDE R100, R25, 0x2, R140 ;  /* 0x0000000219647825 */ /* 0x020fc400078e028c */
[----:B------:R1:W5:Y:S02]  /*4790*/  LDG.E.U16 R140, [R98.64] ;  /* 0x00000004628c7981 */ /* 0x000364000c1e1500 */
[C---:B------:R-:W-:Y:S02]  /*47a0*/  IMAD.WIDE R124, R25.reuse, 0x2, R124 ;  /* 0x00000002197c7825 */ /* 0x040fe400078e027c */
[----:B------:R0:W2:Y:S04]  /*47b0*/  LDG.E.U16 R141, [R100.64] ;  /* 0x00000004648d7981 */ /* 0x0000a8000c1e1500 */
[----:B------:R0:W2:Y:S01]  /*47c0*/  LDG.E.U16 R124, [R124.64] ;  /* 0x000000047c7c7981 */ /* 0x0000a2000c1e1500 */
[----:B-1----:R-:W-:-:S03]  /*47d0*/  IMAD.WIDE R98, R25, 0x2, R174 ;  /* 0x0000000219627825 */ /* 0x002fc600078e02ae */
[----:B------:R-:W2:Y:S04]  /*47e0*/  LDL.64 R174, [R1+0x158] ;  /* 0x0001580001ae7983 */ /* 0x000ea80000100a00 */
[----:B0-----:R0:W3:Y:S01]  /*47f0*/  LDG.E.U16 R125, [R94.64] ;  /* 0x000000045e7d7981 */ /* 0x0010e2000c1e1500 */
[----:B------:R-:W-:-:S03]  /*4800*/  IMAD.WIDE R102, R25, 0x2, R150 ;  /* 0x0000000219667825 */ /* 0x000fc600078e0296 */
[----:B------:R1:W3:Y:S01]  /*4810*/  LDG.E.U16 R151, [R98.64] ;  /* 0x0000000462977981 */ /* 0x0002e2000c1e1500 */
[----:B------:R-:W-:-:S03]  /*4820*/  IMAD.WIDE R100, R25, 0x2, R152 ;  /* 0x0000000219647825 */ /* 0x000fc600078e0298 */
[----:B------:R1:W3:Y:S01]  /*4830*/  LDG.E.U16 R150, [R96.64] ;  /* 0x0000000460967981 */ /* 0x0002e2000c1e1500 */
[----:B0-----:R-:W-:-:S03]  /*4840*/  IMAD.WIDE R94, R25, 0x2, R156 ;  /* 0x00000002195e7825 */ /* 0x001fc600078e029c */
[----:B------:R-:W3:Y:S01]  /*4850*/  LDL.64 R156, [R1+0x160] ;  /* 0x00016000019c7983 */ /* 0x000ee20000100a00 */
[----:B-1----:R-:W-:-:S03]  /*4860*/  IMAD.WIDE R98, R25, 0x2, R158 ;  /* 0x0000000219627825 */ /* 0x002fc600078e029e */
[----:B------:R-:W4:Y:S04]  /*4870*/  LDL.64 R158, [R1+0x118] ;  /* 0x00011800019e7983 */ /* 0x000f280000100a00 */
[----:B------:R0:W4:Y:S01]  /*4880*/  LDG.E.U16 R138, [R94.64] ;  /* 0x000000045e8a7981 */ /* 0x000122000c1e1500 */
[----:B------:R-:W-:-:S03]  /*4890*/  IMAD.WIDE R96, R25, 0x2, R164 ;  /* 0x0000000219607825 */ /* 0x000fc600078e02a4 */
[----:B------:R-:W4:Y:S04]  /*48a0*/  LDL.64 R164, [R1+0x100] ;  /* 0x0001000001a47983 */ /* 0x000f280000100a00 */
[----:B------:R1:W4:Y:S01]  /*48b0*/  LDG.E.U16 R153, [R102.64] ;  /* 0x0000000466997981 */ /* 0x000322000c1e1500 */
[----:B0-----:R-:W-:-:S03]  /*48c0*/  IMAD.WIDE R94, R25, 0x2, R182 ;  /* 0x00000002195e7825 */ /* 0x001fc600078e02b6 */
[----:B------:R-:W5:Y:S04]  /*48d0*/  LDL.64 R182, [R1+0x178] ;  /* 0x0001780001b67983 */ /* 0x000f680000100a00 */
[----:B------:R0:W5:Y:S01]  /*48e0*/  LDG.E.U16 R143, [R94.64] ;  /* 0x000000045e8f7981 */ /* 0x000162000c1e1500 */
[----:B-1----:R-:W-:-:S03]  /*48f0*/  IMAD.WIDE R102, R25, 0x2, R154 ;  /* 0x0000000219667825 */ /* 0x002fc600078e029a */
[----:B------:R2:W5:Y:S04]  /*4900*/  LDG.E.U16 R155, [R96.64] ;  /* 0x00000004609b7981 */ /* 0x000568000c1e1500 */
[----:B------:R3:W5:Y:S01]  /*4910*/  LDG.E.U16 R152, [R100.64] ;  /* 0x0000000464987981 */ /* 0x000762000c1e1500 */
[----:B0-----:R-:W-:-:S03]  /*4920*/  IMAD.WIDE R94, R25, 0x2, R166 ;  /* 0x00000002195e7825 */ /* 0x001fc600078e02a6 */
[----:B------:R-:W5:Y:S04]  /*4930*/  LDL.64 R166, [R1+0x140] ;  /* 0x0001400001a67983 */ /* 0x000f680000100a00 */
[----:B------:R0:W5:Y:S04]  /*4940*/  LDG.E.U16 R154, [R94.64] ;  /* 0x000000045e9a7981 */ /* 0x000168000c1e1500 */
[----:B------:R1:W5:Y:S01]  /*4950*/  LDG.E.U16 R102, [R102.64] ;  /* 0x0000000466667981 */ /* 0x000362000c1e1500 */
[----:B0-----:R-:W-:-:S03]  /*4960*/  IMAD.WIDE R94, R25, 0x2, R178 ;  /* 0x00000002195e7825 */ /* 0x001fc600078e02b2 */
[----:B------:R-:W5:Y:S04]  /*4970*/  LDL.64 R178, [R1+0x138] ;  /* 0x0001380001b27983 */ /* 0x000f680000100a00 */
[----:B-1----:R0:W5:Y:S01]  /*4980*/  LDG.E.U16 R103, [R94.64] ;  /* 0x000000045e677981 */ /* 0x002162000c1e1500 */
[----:B--2---:R-:W-:-:S03]  /*4990*/  IMAD.WIDE R96, R25, 0x2, R174 ;  /* 0x0000000219607825 */ /* 0x004fc600078e02ae */
[----:B------:R-:W2:Y:S01]  /*49a0*/  LDL.64 R174, [R1+0xf8] ;  /* 0x0000f80001ae7983 */ /* 0x000ea20000100a00 */
[----:B---3--:R-:W-:-:S03]  /*49b0*/  IMAD.WIDE R100, R25, 0x2, R156 ;  /* 0x0000000219647825 */ /* 0x008fc600078e029c */
[----:B------:R1:W3:Y:S04]  /*49c0*/  LDG.E.U16 R156, [R98.64] ;  /* 0x00000004629c7981 */ /* 0x0002e8000c1e1500 */
[----:B------:R4:W3:Y:S02]  /*49d0*/  LDG.E.U16 R157, [R100.64] ;  /* 0x00000004649d7981 */ /* 0x0008e4000c1e1500 */
[C---:B----4-:R-:W-:Y:S02]  /*49e0*/  IMAD.WIDE R100, R25.reuse, 0x2, R158 ;  /* 0x0000000219647825 */ /* 0x050fe400078e029e */
[----:B------:R4:W3:Y:S02]  /*49f0*/  LDG.E.U16 R158, [R96.64] ;  /* 0x00000004609e7981 */ /* 0x0008e4000c1e1500 */
[----:B-1----:R-:W-:-:S02]  /*4a00*/  IMAD.WIDE R98, R25, 0x2, R202 ;  /* 0x0000000219627825 */ /* 0x002fc400078e02ca */
[----:B------:R1:W3:Y:S04]  /*4a10*/  LDG.E.U16 R100, [R100.64] ;  /* 0x0000000464647981 */ /* 0x0002e8000c1e1500 */
[----:B------:R1:W3:Y:S01]  /*4a20*/  LDG.E.U16 R159, [R98.64] ;  /* 0x00000004629f7981 */ /* 0x0002e2000c1e1500 */
[C---:B----4-:R-:W-:Y:S01]  /*4a30*/  IMAD.WIDE R96, R25.reuse, 0x2, R194 ;  /* 0x0000000219607825 */ /* 0x050fe200078e02c2 */
[----:B------:R-:W-:Y:S02]  /*4a40*/  LOP3.LUT R168, R0, 0x20, RZ, 0x3c, !PT ;  /* 0x0000002000a87812 */ /* 0x000fe400078e3cff */
[----:B------:R-:W4:Y:S01]  /*4a50*/  LDL.64 R202, [R1+0xe0] ;  /* 0x0000e00001ca7983 */ /* 0x000f220000100a00 */
[----:B0-----:R-:W-:-:S03]  /*4a60*/  IMAD.WIDE R94, R25, 0x2, R198 ;  /* 0x00000002195e7825 */ /* 0x001fc600078e02c6 */
[----:B-1----:R5:W3:Y:S01]  /*4a70*/  LDG.E.U16 R101, [R96.64] ;  /* 0x0000000460657981 */ /* 0x002ae2000c1e1500 */
[----:B------:R-:W-:-:S03]  /*4a80*/  IMAD.WIDE R98, R25, 0x2, R190 ;  /* 0x0000000219627825 */ /* 0x000fc600078e02be */
[----:B------:R0:W3:Y:S04]  /*4a90*/  LDG.E.U16 R161, [R94.64] ;  /* 0x000000045ea17981 */ /* 0x0000e8000c1e1500 */
[----:B------:R1:W3:Y:S01]  /*4aa0*/  LDG.E.U16 R162, [R98.64] ;  /* 0x0000000462a27981 */ /* 0x0002e2000c1e1500 */
[----:B-----5:R-:W-:-:S03]  /*4ab0*/  IMAD.WIDE R96, R25, 0x2, R166 ;  /* 0x0000000219607825 */ /* 0x020fc600078e02a6 */
[----:B------:R-:W5:Y:S01]  /*4ac0*/  LDL.64 R198, [R1+0xd8] ;  /* 0x0000d80001c67983 */ /* 0x000f620000100a00 */
[----:B0-----:R-:W-:-:S03]  /*4ad0*/  IMAD.WIDE R94, R25, 0x2, R186 ;  /* 0x00000002195e7825 */ /* 0x001fc600078e02ba */
[----:B------:R-:W3:Y:S01]  /*4ae0*/  LDL.64 R194, [R1+0xd0] ;  /* 0x0000d00001c27983 */ /* 0x000ee20000100a00 */
[----:B-1----:R-:W-:-:S03]  /*4af0*/  IMAD.WIDE R98, R25, 0x2, R164 ;  /* 0x0000000219627825 */ /* 0x002fc600078e02a4 */
[----:B------:R0:W3:Y:S04]  /*4b00*/  LDG.E.U16 R164, [R94.64] ;  /* 0x000000045ea47981 */ /* 0x0000e8000c1e1500 */
[----:B------:R1:W3:Y:S04]  /*4b10*/  LDG.E.U16 R165, [R96.64] ;  /* 0x0000000460a57981 */ /* 0x0002e8000c1e1500 */
[----:B------:R2:W3:Y:S01]  /*4b20*/  LDG.E.U16 R166, [R98.64] ;  /* 0x0000000462a67981 */ /* 0x0004e2000c1e1500 */
[----:B0-----:R-:W-:Y:S01]  /*4b30*/  IMAD.WIDE R94, R25, 0x2, R182 ;  /* 0x00000002195e7825 */ /* 0x001fe200078e02b6 */
[----:B------:R-:W-:-:S02]  /*4b40*/  LOP3.LUT R167, R0, 0x10, RZ, 0x3c, !PT ;  /* 0x0000001000a77812 */ /* 0x000fc400078e3cff */
[----:B------:R-:W3:Y:S01]  /*4b50*/  LDL.64 R190, [R1+0xc8] ;  /* 0x0000c80001be7983 */ /* 0x000ee20000100a00 */
[----:B-1----:R-:W-:-:S03]  /*4b60*/  IMAD.WIDE R96, R25, 0x2, R178 ;  /* 0x0000000219607825 */ /* 0x002fc600078e02b2 */
[----:B------:R-:W3:Y:S04]  /*4b70*/  LDG.E.U16 R94, [R94.64] ;  /* 0x000000045e5e7981 */ /* 0x000ee8000c1e1500 */
[----:B------:R-:W3:Y:S04]  /*4b80*/  LDG.E.U16 R96, [R96.64] ;  /* 0x0000000460607981 */ /* 0x000ee8000c1e1500 */
[----:B------:R-:W3:Y:S04]  /*4b90*/  LDL.64 R182, [R1+0xb8] ;  /* 0x0000b80001b67983 */ /* 0x000ee80000100a00 */
[----:B------:R-:W4:Y:S04]  /*4ba0*/  LDL.64 R178, [R1+0xb0] ;  /* 0x0000b00001b27983 */ /* 0x000f280000100a00 */
[----:B------:R-:W4:Y:S01]  /*4bb0*/  LDL.64 R186, [R1+0xc0] ;  /* 0x0000c00001ba7983 */ /* 0x000f220000100a00 */
[----:B--2---:R-:W-:-:S03]  /*4bc0*/  IMAD.WIDE R98, R25, 0x2, R174 ;  /* 0x0000000219627825 */ /* 0x004fc600078e02ae */
[----:B------:R-:W2:Y:S04]  /*4bd0*/  LDL.64 R174, [R1+0xa8] ;  /* 0x0000a80001ae7983 */ /* 0x000ea80000100a00 */
[----:B------:R-:W2:Y:S04]  /*4be0*/  LDG.E.U16 R98, [R98.64] ;  /* 0x0000000462627981 */ /* 0x000ea8000c1e1500 */
[----:B------:R-:W-:Y:S06]  /*4bf0*/  BAR.SYNC.DEFER_BLOCKING 0x0 ;  /* 0x0000000000007b1d */ /* 0x000fec0000010000 */
        /* <DEDUP_REMOVED lines=15> */
[----:B---3--:R0:W-:Y:S04]  /*4cf0*/  STS.U16 [R167+0xf200], R156 ;  /* 0x00f2009ca7007388 */ /* 0x0081e80000000400 */
[----:B------:R-:W-:Y:S04]  /*4d00*/  STS.U16 [R168+0x8400], R6 ;  /* 0x00840006a8007388 */ /* 0x000fe80000000400 */
[----:B------:R-:W-:Y:S01]  /*4d10*/  STS.U16 [R168+0x9400], R74 ;  /* 0x0094004aa8007388 */ /* 0x000fe20000000400 */
[----:B0-----:R-:W-:-:S03]  /*4d20*/  LOP3.LUT R167, R0, 0x30, RZ, 0x3c, !PT ;  /* 0x0000003000a77812 */ /* 0x001fc600078e3cff */
[----:B------:R-:W-:Y:S04]  /*4d30*/  STS.U16 [R168+0xa400], R82 ;  /* 0x00a40052a8007388 */ /* 0x000fe80000000400 */
[----:B------:R-:W-:Y:S04]  /*4d40*/  STS.U16 [R168+0xb400], R90 ;  /* 0x00b4005aa8007388 */ /* 0x000fe80000000400 */
[----:B------:R-:W-:Y:S04]  /*4d50*/  STS.U16 [R168+0xc400], R136 ;  /* 0x00c40088a8007388 */ /* 0x000fe80000000400 */
[----:B------:R-:W-:Y:S04]  /*4d60*/  STS.U16 [R168+0xd400], R150 ;  /* 0x00d40096a8007388 */ /* 0x000fe80000000400 */
[----:B------:R-:W-:Y:S04]  /*4d70*/  STS.U16 [R168+0xe400], R157 ;  /* 0x00e4009da8007388 */ /* 0x000fe80000000400 */
[----:B------:R0:W-:Y:S04]  /*4d80*/  STS.U16 [R168+0xf400], R102 ;  /* 0x00f40066a8007388 */ /* 0x0001e80000000400 */
        /* <DEDUP_REMOVED lines=17> */
[----:B------:R-:W-:Y:S01]  /*4ea0*/  STS.U16 [R168+0xf800], R101 ;  /* 0x00f80065a8007388 */ /* 0x000fe20000000400 */
[----:B------:R-:W-:-:S03]  /*4eb0*/  LOP3.LUT R5, R0, 0x60, RZ, 0x3c, !PT ;  /* 0x0000006000057812 */ /* 0x000fc600078e3cff */
[----:B------:R-:W-:Y:S04]  /*4ec0*/  STS.U16 [R167+0x8a00], R9 ;  /* 0x008a0009a7007388 */ /* 0x000fe80000000400 */
[----:B------:R-:W-:Y:S04]  /*4ed0*/  STS.U16 [R167+0x9a00], R77 ;  /* 0x009a004da7007388 */ /* 0x000fe80000000400 */
[----:B------:R-:W-:Y:S04]  /*4ee0*/  STS.U16 [R167+0xaa00], R85 ;  /* 0x00aa0055a7007388 */ /* 0x000fe80000000400 */
[----:B------:R-:W-:Y:S04]  /*4ef0*/  STS.U16 [R167+0xba00], R93 ;  /* 0x00ba005da7007388 */ /* 0x000fe80000000400 */
[----:B------:R-:W-:Y:S04]  /*4f00*/  STS.U16 [R167+0xca00], R139 ;  /* 0x00ca008ba7007388 */ /* 0x000fe80000000400 */
[----:B------:R-:W-:Y:S04]  /*4f10*/  STS.U16 [R167+0xda00], R103 ;  /* 0x00da0067a7007388 */ /* 0x000fe80000000400 */
[----:B------:R-:W-:Y:S04]  /*4f20*/  STS.U16 [R167+0xea00], R161 ;  /* 0x00ea00a1a7007388 */ /* 0x000fe80000000400 */
[----:B------:R0:W-:Y:S01]  /*4f30*/  STS.U16 [R167+0xfa00], R162 ;  /* 0x00fa00a2a7007388 */ /* 0x0001e20000000400 */
[----:B------:R-:W-:-:S03]  /*4f40*/  LOP3.LUT R4, R0, 0x70, RZ, 0x3c, !PT ;  /* 0x0000007000047812 */ /* 0x000fc600078e3cff */
[----:B------:R-:W-:Y:S04]  /*4f50*/  STS.U16 [R5+0x8c00], R10 ;  /* 0x008c000a05007388 */ /* 0x000fe80000000400 */
[----:B------:R-:W-:Y:S04]  /*4f60*/  STS.U16 [R5+0x9c00], R78 ;  /* 0x009c004e05007388 */ /* 0x000fe80000000400 */
[----:B------:R-:W-:Y:S04]  /*4f70*/  STS.U16 [R5+0xac00], R86 ;  /* 0x00ac005605007388 */ /* 0x000fe80000000400 */
[----:B------:R-:W-:Y:S04]  /*4f80*/  STS.U16 [R5+0xbc00], R124 ;  /* 0x00bc007c05007388 */ /* 0x000fe80000000400 */
[----:B------:R-:W-:Y:S04]  /*4f90*/  STS.U16 [R5+0xcc00], R140 ;  /* 0x00cc008c05007388 */ /* 0x000fe80000000400 */
[----:B------:R-:W-:Y:S04]  /*4fa0*/  STS.U16 [R5+0xdc00], R164 ;  /* 0x00dc00a405007388 */ /* 0x000fe80000000400 */
[----:B------:R1:W-:Y:S04]  /*4fb0*/  STS.U16 [R5+0xec00], R165 ;  /* 0x00ec00a505007388 */ /* 0x0003e80000000400 */
        /* <DEDUP_REMOVED lines=8> */
[----:B------:R-:W-:-:S02]  /*5040*/  LOP3.LUT R152, R23, 0x20, RZ, 0x3c, !PT ;  /* 0x0000002017987812 */ /* 0x000fc400078e3cff */
[C---:B------:R-:W-:Y:S02]  /*5050*/  LOP3.LUT R151, R23.reuse, 0x40, RZ, 0x3c, !PT ;  /* 0x0000004017977812 */ /* 0x040fe400078e3cff */
[----:B------:R-:W-:Y:S02]  /*5060*/  LOP3.LUT R150, R23, 0x60, RZ, 0x3c, !PT ;  /* 0x0000006017967812 */ /* 0x000fe400078e3cff */
[----:B------:R-:W-:Y:S01]  /*5070*/  LOP3.LUT R153, R21, 0x40, RZ, 0x3c, !PT ;  /* 0x0000004015997812 */ /* 0x000fe200078e3cff */
[----:B0-----:R-:W0:Y:S04]  /*5080*/  S2R R167, SR_TID.X ;  /* 0x0000000000a77919 */ /* 0x001e280000002100 */
[----:B-1----:R-:W5:Y:S04]  /*5090*/  LDL.64 R164, [R1+0xa0] ;  /* 0x0000a00001a47983 */ /* 0x002f680000100a00 */
[----:B--2---:R-:W-:Y:S04]  /*50a0*/  STS.U16 [R4+0xfe00], R98 ;  /* 0x00fe006204007388 */ /* 0x004fe80000000400 */
[----:B------:R-:W-:Y:S06]  /*50b0*/  BAR.SYNC.DEFER_BLOCKING 0x0 ;  /* 0x0000000000007b1d */ /* 0x000fec0000010000 */
[----:B------:R-:W-:Y:S04]  /*50c0*/  LDSM.16.MT88.4 R136, [R23] ;  /* 0x000000001788783b */ /* 0x000fe80000004200 */
[----:B------:R-:W1:Y:S04]  /*50d0*/  LDSM.16.M88.4 R140, [R21+0x8000] ;  /* 0x00800000158c783b */ /* 0x000e680000000200 */
[----:B------:R-:W2:Y:S04]  /*50e0*/  LDSM.16.MT88.4 R8, [R152] ;  /* 0x000000009808783b */ /* 0x000ea80000004200 */
[----:B------:R-:W0:Y:S04]  /*50f0*/  LDSM.16.MT88.4 R72, [R151] ;  /* 0x000000009748783b */ /* 0x000e280000004200 */
[----:B------:R-:W0:Y:S04]  /*5100*/  LDSM.16.MT88.4 R96, [R150] ;  /* 0x000000009660783b */ /* 0x000e280000004200 */
[----:B------:R-:W0:Y:S04]  /*5110*/  LDSM.16.MT88.4 R84, [R23+0x800] ;  /* 0x000800001754783b */ /* 0x000e280000004200 */
[----:B------:R-:W4:Y:S04]  /*5120*/  LDSM.16.MT88.4 R92, [R152+0x800] ;  /* 0x00080000985c783b */ /* 0x000f280000004200 */
[----:B------:R-:W4:Y:S04]  /*5130*/  LDSM.16.MT88.4 R124, [R151+0x800] ;  /* 0x00080000977c783b */ /* 0x000f280000004200 */
[----:B------:R-:W4:Y:S04]  /*5140*/  LDSM.16.MT88.4 R76, [R150+0x800] ;  /* 0x00080000964c783b */ /* 0x000f280000004200 */
[----:B------:R-:W-:Y:S04]  /*5150*/  LDSM.16.MT88.4 R80, [R23+0x1000] ;  /* 0x001000001750783b */ /* 0x000fe80000004200 */
[----:B------:R-:W4:Y:S01]  /*5160*/  LDSM.16.M88.4 R4, [R153+0x8000] ;  /* 0x008000009904783b */ /* 0x000f220000000200 */
[-C--:B-1----:R-:W-:Y:S03]  /*5170*/  HMMA.16816.F32.BF16 R136, R136, R140.reuse, RZ ;  /* 0x0000008c8888723c */ /* 0x082fe600000418ff */
[----:B------:R-:W1:Y:S04]  /*5180*/  LDSM.16.MT88.4 R88, [R152+0x1000] ;  /* 0x001000009858783b */ /* 0x000e680000004200 */
[----:B------:R-:W1:Y:S01]  /*5190*/  LDSM.16.MT88.4 R100, [R151+0x1000] ;  /* 0x001000009764783b */ /* 0x000e620000004200 */
[-C--:B--2---:R-:W-:Y:S08]  /*51a0*/  HMMA.16816.F32.BF16 R8, R8, R140.reuse, RZ ;  /* 0x0000008c0808723c */ /* 0x084ff000000418ff */
[-C--:B0-----:R-:W-:Y:S08]  /*51b0*/  HMMA.16816.F32.BF16 R72, R72, R140.reuse, RZ ;  /* 0x0000008c4848723c */ /* 0x081ff000000418ff */
[----:B------:R-:W-:Y:S08]  /*51c0*/  HMMA.16816.F32.BF16 R96, R96, R140, RZ ;  /* 0x0000008c6060723c */ /* 0x000ff000000418ff */
[-C--:B------:R-:W-:Y:S01]  /*51d0*/  HMMA.16816.F32.BF16 R84, R84, R142.reuse, R136 ;  /* 0x0000008e5454723c */ /* 0x080fe20000041888 */
[----:B------:R-:W0:Y:S07]  /*51e0*/  LDSM.16.MT88.4 R136, [R150+0x1000] ;  /* 0x001000009688783b */ /* 0x000e2e0000004200 */
[-C--:B----4-:R-:W-:Y:S01]  /*51f0*/  HMMA.16816.F32.BF16 R92, R92, R142.reuse, R8 ;  /* 0x0000008e5c5c723c */ /* 0x090fe20000041808 */
[----:B------:R-:W2:Y:S07]  /*5200*/  LDSM.16.MT88.4 R8, [R23+0x1800] ;  /* 0x001800001708783b */ /* 0x000eae0000004200 */
[-C--:B------:R-:W-:Y:S01]  /*5210*/  HMMA.16816.F32.BF16 R124, R124, R142.reuse, R72 ;  /* 0x0000008e7c7c723c */ /* 0x080fe20000041848 */
[----:B------:R-:W4:Y:S07]  /*5220*/  LDSM.16.MT88.4 R72, [R152+0x1800] ;  /* 0x001800009848783b */ /* 0x000f2e0000004200 */
[----:B------:R-:W-:Y:S01]  /*5230*/  HMMA.16816.F32.BF16 R140, R76, R142, R96 ;  /* 0x0000008e4c8c723c */ /* 0x000fe20000041860 */
[----:B------:R-:W4:Y:S04]  /*5240*/  LDSM.16.MT88.4 R76, [R151+0x1800] ;  /* 0x00180000974c783b */ /* 0x000f280000004200 */
[----:B------:R-:W-:Y:S03]  /*5250*/  LDSM.16.M88.4 R96, [R21+0x8080] ;  /* 0x008080001560783b */ /* 0x000fe60000000200 */
[-C--:B------:R-:W-:Y:S01]  /*5260*/  HMMA.16816.F32.BF16 R80, R80, R4.reuse, R84 ;  /* 0x000000045050723c */ /* 0x080fe20000041854 */
[----:B------:R-:W5:Y:S07]  /*5270*/  LDSM.16.MT88.4 R84, [R150+0x1800] ;  /* 0x001800009654783b */ /* 0x000f6e0000004200 */
[-C--:B-1----:R-:W-:Y:S01]  /*5280*/  HMMA.16816.F32.BF16 R88, R88, R4.reuse, R92 ;  /* 0x000000045858723c */ /* 0x082fe2000004185c */
[----:B------:R-:W1:Y:S07]  /*5290*/  LDSM.16.MT88.4 R92, [R23+0x2000] ;  /* 0x00200000175c783b */ /* 0x000e6e0000004200 */
[-C--:B------:R-:W-:Y:S01]  /*52a0*/  HMMA.16816.F32.BF16 R100, R100, R4.reuse, R124 ;  /* 0x000000046464723c */ /* 0x080fe2000004187c */
[----:B------:R-:W1:Y:S07]  /*52b0*/  LDSM.16.MT88.4 R124, [R152+0x2000] ;  /* 0x00200000987c783b */ /* 0x000e6e0000004200 */
[----:B0-----:R-:W-:Y:S01]  /*52c0*/  HMMA.16816.F32.BF16 R136, R136, R4, R140 ;  /* 0x000000048888723c */ /* 0x001fe2000004188c */
[----:B------:R-:W0:Y:S07]  /*52d0*/  LDSM.16.MT88.4 R140, [R151+0x2000] ;  /* 0x00200000978c783b */ /* 0x000e2e0000004200 */
[-C--:B--2---:R-:W-:Y:S01]  /*52e0*/  HMMA.16816.F32.BF16 R8, R8, R6.reuse, R80 ;  /* 0x000000060808723c */ /* 0x084fe20000041850 */
[----:B------:R-:W2:Y:S07]  /*52f0*/  LDSM.16.MT88.4 R80, [R150+0x2000] ;  /* 0x002000009650783b */ /* 0x000eae0000004200 */
[-C--:B----4-:R-:W-:Y:S01]  /*5300*/  HMMA.16816.F32.BF16 R72, R72, R6.reuse, R88 ;  /* 0x000000064848723c */ /* 0x090fe20000041858 */
[----:B------:R-:W4:Y:S07]  /*5310*/  LDSM.16.MT88.4 R88, [R23+0x2800] ;  /* 0x002800001758783b */ /* 0x000f2e0000004200 */
[-C--:B------:R-:W-:Y:S01]  /*5320*/  HMMA.16816.F32.BF16 R76, R76, R6.reuse, R100 ;  /* 0x000000064c4c723c */ /* 0x080fe20000041864 */
[----:B------:R-:W4:Y:S07]  /*5330*/  LDSM.16.MT88.4 R100, [R152+0x2800] ;  /* 0x002800009864783b */ /* 0x000f2e0000004200 */
[----:B-----5:R-:W-:Y:S01]  /*5340*/  HMMA.16816.F32.BF16 R84, R84, R6, R136 ;  /* 0x000000065454723c */ /* 0x020fe20000041888 */
[----:B------:R-:W5:Y:S04]  /*5350*/  LDSM.16.MT88.4 R4, [R151+0x2800] ;  /* 0x002800009704783b */ /* 0x000f680000004200 */
[----:B------:R-:W-:Y:S03]  /*5360*/  LDSM.16.M88.4 R136, [R153+0x8080] ;  /* 0x008080009988783b */ /* 0x000fe60000000200 */
[-C--:B-1----:R-:W-:Y:S01]  /*5370*/  HMMA.16816.F32.BF16 R8, R92, R96.reuse, R8 ;  /* 0x000000605c08723c */ /* 0x082fe20000041808 */
[----:B------:R-:W1:Y:S07]  /*5380*/  LDSM.16.MT88.4 R92, [R150+0x2800] ;  /* 0x00280000965c783b */ /* 0x000e6e0000004200 */
[-C--:B------:R-:W-:Y:S01]  /*5390*/  HMMA.16816.F32.BF16 R124, R124, R96.reuse, R72 ;  /* 0x000000607c7c723c */ /* 0x080fe20000041848 */
[----:B------:R-:W1:Y:S07]  /*53a0*/  LDSM.16.MT88.4 R72, [R23+0x3000] ;  /* 0x003000001748783b */ /* 0x000e6e0000004200 */
[-C--:B0-----:R-:W-:Y:S01]  /*53b0*/  HMMA.16816.F32.BF16 R76, R140, R96.reuse, R76 ;  /* 0x000000608c4c723c */ /* 0x081fe2000004184c */
[----:B------:R-:W0:Y:S07]  /*53c0*/  LDSM.16.MT88.4 R140, [R152+0x3000] ;  /* 0x00300000988c783b */ /* 0x000e2e0000004200 */
[----:B--2---:R-:W-:Y:S01]  /*53d0*/  HMMA.16816.F32.BF16 R80, R80, R96, R84 ;  /* 0x000000605050723c */ /* 0x004fe20000041854 */
[----:B------:R-:W2:Y:S07]  /*53e0*/  LDSM.16.MT88.4 R84, [R151+0x3000] ;  /* 0x003000009754783b */ /* 0x000eae0000004200 */
[-C--:B----4-:R-:W-:Y:S01]  /*53f0*/  HMMA.16816.F32.BF16 R8, R88, R98.reuse, R8 ;  /* 0x000000625808723c */ /* 0x090fe20000041808 */
[----:B------:R-:W4:Y:S07]  /*5400*/  LDSM.16.MT88.4 R88, [R150+0x3000] ;  /* 0x003000009658783b */ /* 0x000f2e0000004200 */
[-C--:B------:R-:W-:Y:S01]  /*5410*/  HMMA.16816.F32.BF16 R100, R100, R98.reuse, R124 ;  /* 0x000000626464723c */ /* 0x080fe2000004187c */
[----:B------:R-:W-:Y:S07]  /*5420*/  LDSM.16.MT88.4 R124, [R23+0x4000] ;  /* 0x00400000177c783b */ /* 0x000fee0000004200 */
[-C--:B-----5:R-:W-:Y:S01]  /*5430*/  HMMA.16816.F32.BF16 R4, R4, R98.reuse, R76 ;  /* 0x000000620404723c */ /* 0x0a0fe2000004184c */
[----:B------:R-:W5:Y:S07]  /*5440*/  LDSM.16.MT88.4 R76, [R23+0x3800] ;  /* 0x00380000174c783b */ /* 0x000f6e0000004200 */
[----:B-1----:R-:W-:Y:S01]  /*5450*/  HMMA.16816.F32.BF16 R92, R92, R98, R80 ;  /* 0x000000625c5c723c */ /* 0x002fe20000041850 */
[----:B------:R-:W1:Y:S04]  /*5460*/  LDSM.16.MT88.4 R80, [R152+0x3800] ;  /* 0x003800009850783b */ /* 0x000e680000004200 */
[----:B------:R-:W-:Y:S03]  /*5470*/  LDSM.16.MT88.4 R96, [R150+0x3800] ;  /* 0x003800009660783b */ /* 0x000fe60000004200 */
[-C--:B------:R-:W-:Y:S01]  /*5480*/  HMMA.16816.F32.BF16 R72, R72, R136.reuse, R8 ;  /* 0x000000884848723c */ /* 0x080fe20000041808 */
[----:B------:R-:W5:Y:S07]  /*5490*/  LDSM.16.MT88.4 R8, [R151+0x3800] ;  /* 0x003800009708783b */ /* 0x000f6e0000004200 */
[-C--:B0-----:R-:W-:Y:S01]  /*54a0*/  HMMA.16816.F32.BF16 R100, R140, R136.reuse, R100 ;  /* 0x000000888c64723c */ /* 0x081fe20000041864 */
[----:B------:R-:W-:Y:S01]  /*54b0*/  LOP3.LUT R168, R167, 0xff, RZ, 0xc0, !PT ;  /* 0x000000ffa7a87812 */ /* 0x000fe200078ec0ff */
[----:B------:R-:W3:Y:S06]  /*54c0*/  LDL.64 R140, [R1+0x98] ;  /* 0x00009800018c7983 */ /* 0x000eec0000100a00 */
[-C--:B--2---:R-:W-:Y:S01]  /*54d0*/  HMMA.16816.F32.BF16 R4, R84, R136.reuse, R4 ;  /* 0x000000885404723c */ /* 0x084fe20000041804 */
[----:B------:R-:W0:Y:S07]  /*54e0*/  LDSM.16.M88.4 R84, [R21+0x8100] ;  /* 0x008100001554783b */ /* 0x000e2e0000000200 */
[----:B----4-:R-:W-:Y:S01]  /*54f0*/  HMMA.16816.F32.BF16 R92, R88, R136, R92 ;  /* 0x00000088585c723c */ /* 0x010fe2000004185c */
[----:B------:R-:W2:Y:S07]  /*5500*/  LDSM.16.MT88.4 R88, [R152+0x4000] ;  /* 0x004000009858783b */ /* 0x000eae0000004200 */
[-C--:B-----5:R-:W-:Y:S01]  /*5510*/  HMMA.16816.F32.BF16 R76, R76, R138.reuse, R72 ;  /* 0x0000008a4c4c723c */ /* 0x0a0fe20000041848 */
[----:B------:R-:W4:Y:S07]  /*5520*/  LDSM.16.MT88.4 R72, [R151+0x4000] ;  /* 0x004000009748783b */ /* 0x000f2e0000004200 */
[-C--:B-1----:R-:W-:Y:S01]  /*5530*/  HMMA.16816.F32.BF16 R80, R80, R138.reuse, R100 ;  /* 0x0000008a5050723c */ /* 0x082fe20000041864 */
[----:B------:R-:W1:Y:S07]  /*5540*/  LDSM.16.MT88.4 R100, [R150+0x4000] ;  /* 0x004000009664783b */ /* 0x000e6e0000004200 */
[-C--:B------:R-:W-:Y:S01]  /*5550*/  HMMA.16816.F32.BF16 R8, R8, R138.reuse, R4 ;  /* 0x0000008a0808723c */ /* 0x080fe20000041804 */
[----:B------:R-:W5:Y:S07]  /*5560*/  LDSM.16.MT88.4 R4, [R23+0x4800] ;  /* 0x004800001704783b */ /* 0x000f6e0000004200 */
[----:B------:R-:W-:Y:S01]  /*5570*/  HMMA.16816.F32.BF16 R92, R96, R138, R92 ;  /* 0x0000008a605c723c */ /* 0x000fe2000004185c */
[----:B------:R-:W5:Y:S04]  /*5580*/  LDSM.16.MT88.4 R96, [R152+0x4800] ;  /* 0x004800009860783b */ /* 0x000f680000004200 */
[----:B------:R-:W-:Y:S03]  /*5590*/  LDSM.16.M88.4 R136, [R153+0x8100] ;  /* 0x008100009988783b */ /* 0x000fe60000000200 */
[-C--:B0-----:R-:W-:Y:S01]  /*55a0*/  HMMA.16816.F32.BF16 R124, R124, R84.reuse, R76 ;  /* 0x000000547c7c723c */ /* 0x081fe2000004184c */
[----:B------:R-:W0:Y:S07]  /*55b0*/  LDSM.16.MT88.4 R76, [R151+0x4800] ;  /* 0x00480000974c783b */ /* 0x000e2e0000004200 */
[-C--:B--2---:R-:W-:Y:S01]  /*55c0*/  HMMA.16816.F32.BF16 R80, R88, R84.reuse, R80 ;  /* 0x000000545850723c */ /* 0x084fe20000041850 */
[----:B------:R-:W2:Y:S07]  /*55d0*/  LDSM.16.MT88.4 R88, [R150+0x4800] ;  /* 0x004800009658783b */ /* 0x000eae0000004200 */
[-C--:B----4-:R-:W-:Y:S01]  /*55e0*/  HMMA.16816.F32.BF16 R72, R72, R84.reuse, R8 ;  /* 0x000000544848723c */ /* 0x090fe20000041808 */
[----:B------:R-:W4:Y:S07]  /*55f0*/  LDSM.16.MT88.4 R8, [R23+0x5000] ;  /* 0x005000001708783b */ /* 0x000f2e0000004200 */
[----:B-1----:R-:W-:Y:S01]  /*5600*/  HMMA.16816.F32.BF16 R100, R100, R84, R92 ;  /* 0x000000546464723c */ /* 0x002fe2000004185c */
[----:B------:R-:W1:Y:S07]  /*5610*/  LDSM.16.MT88.4 R92, [R152+0x5000] ;  /* 0x00500000985c783b */ /* 0x000e6e0000004200 */
[-C--:B-----5:R-:W-:Y:S01]  /*5620*/  HMMA.16816.F32.BF16 R124, R4, R86.reuse, R124 ;  /* 0x00000056047c723c */ /* 0x0a0fe2000004187c */
[----:B------:R-:W5:Y:S07]  /*5630*/  LDSM.16.MT88.4 R4, [R151+0x5000] ;  /* 0x005000009704783b */ /* 0x000f6e0000004200 */
[-C--:B------:R-:W-:Y:S01]  /*5640*/  HMMA.16816.F32.BF16 R96, R96, R86.reuse, R80 ;  /* 0x000000566060723c */ /* 0x080fe20000041850 */
[----:B------:R-:W5:Y:S07]  /*5650*/  LDSM.16.MT88.4 R80, [R150+0x5000] ;  /* 0x005000009650783b */ /* 0x000f6e0000004200 */
[-C--:B0-----:R-:W-:Y:S01]  /*5660*/  HMMA.16816.F32.BF16 R76, R76, R86.reuse, R72 ;  /* 0x000000564c4c723c */ /* 0x081fe20000041848 */
[----:B------:R-:W0:Y:S07]  /*5670*/  LDSM.16.MT88.4 R72, [R23+0x5800] ;  /* 0x005800001748783b */ /* 0x000e2e0000004200 */
[----:B--2---:R-:W-:Y:S01]  /*5680*/  HMMA.16816.F32.BF16 R88, R88, R86, R100 ;  /* 0x000000565858723c */ /* 0x004fe20000041864 */
[----:B------:R-:W2:Y:S04]  /*5690*/  LDSM.16.MT88.4 R84, [R152+0x5800] ;  /* 0x005800009854783b */ /* 0x000ea80000004200 */
[----:B------:R-:W-:Y:S03]  /*56a0*/  LDSM.16.MT88.4 R100, [R23+0x6000] ;  /* 0x006000001764783b */ /* 0x000fe60000004200 */
[-C--:B----4-:R-:W-:Y:S01]  /*56b0*/  HMMA.16816.F32.BF16 R124, R8, R136.reuse, R124 ;  /* 0x00000088087c723c */ /* 0x090fe2000004187c */
[----:B------:R-:W4:Y:S07]  /*56c0*/  LDSM.16.MT88.4 R8, [R151+0x5800] ;  /* 0x005800009708783b */ /* 0x000f2e0000004200 */
[-C--:B-1----:R-:W-:Y:S01]  /*56d0*/  HMMA.16816.F32.BF16 R92, R92, R136.reuse, R96 ;  /* 0x000000885c5c723c */ /* 0x082fe20000041860 */
[----:B------:R-:W1:Y:S07]  /*56e0*/  LDSM.16.MT88.4 R96, [R150+0x5800] ;  /* 0x005800009660783b */ /* 0x000e6e0000004200 */
[-C--:B-----5:R-:W-:Y:S01]  /*56f0*/  HMMA.16816.F32.BF16 R4, R4, R136.reuse, R76 ;  /* 0x000000880404723c */ /* 0x0a0fe2000004184c */
[----:B------:R-:W5:Y:S07]  /*5700*/  LDSM.16.M88.4 R76, [R21+0x8180] ;  /* 0x00818000154c783b */ /* 0x000f6e0000000200 */
[----:B------:R-:W-:Y:S01]  /*5710*/  HMMA.16816.F32.BF16 R88, R80, R136, R88 ;  /* 0x000000885058723c */ /* 0x000fe20000041858 */
[----:B------:R-:W5:Y:S07]  /*5720*/  LDSM.16.MT88.4 R80, [R152+0x6000] ;  /* 0x006000009850783b */ /* 0x000f6e0000004200 */
        /* <DEDUP_REMOVED lines=13> */
[----:B------:R-:W-:Y:S04]  /*5800*/  LDSM.16.MT88.4 R4, [R23+0x7000] ;  /* 0x007000001704783b */ /* 0x000fe80000004200 */
[----:B------:R-:W0:Y:S03]  /*5810*/  LDSM.16.M88.4 R72, [R153+0x8180] ;  /* 0x008180009948783b */ /* 0x000e260000000200 */
[----:B--2---:R-:W-:Y:S01]  /*5820*/  HMMA.16816.F32.BF16 R92, R92, R76, R88 ;  /* 0x0000004c5c5c723c */ /* 0x004fe20000041858 */
[----:B------:R-:W2:Y:S07]  /*5830*/  LDSM.16.MT88.4 R88, [R152+0x7000] ;  /* 0x007000009858783b */ /* 0x000eae0000004200 */
[-C--:B----4-:R-:W-:Y:S01]  /*5840*/  HMMA.16816.F32.BF16 R124, R8, R78.reuse, R124 ;  /* 0x0000004e087c723c */ /* 0x090fe2000004187c */
[----:B------:R-:W4:Y:S07]  /*5850*/  LDSM.16.MT88.4 R8, [R151+0x7000] ;  /* 0x007000009708783b */ /* 0x000f2e0000004200 */
[-C--:B-1----:R-:W-:Y:S01]  /*5860*/  HMMA.16816.F32.BF16 R80, R96, R78.reuse, R80 ;  /* 0x0000004e6050723c */ /* 0x082fe20000041850 */
[----:B------:R-:W1:Y:S07]  /*5870*/  LDSM.16.MT88.4 R96, [R150+0x7000] ;  /* 0x007000009660783b */ /* 0x000e6e0000004200 */
[-C--:B-----5:R-:W-:Y:S01]  /*5880*/  HMMA.16816.F32.BF16 R100, R100, R78.reuse, R136 ;  /* 0x0000004e6464723c */ /* 0x0a0fe20000041888 */
[----:B------:R-:W5:Y:S07]  /*5890*/  LDSM.16.MT88.4 R136, [R23+0x7800] ;  /* 0x007800001788783b */ /* 0x000f6e0000004200 */
[----:B------:R-:W-:Y:S01]  /*58a0*/  HMMA.16816.F32.BF16 R84, R84, R78, R92 ;  /* 0x0000004e5454723c */ /* 0x000fe2000004185c */
[----:B------:R-:W5:Y:S04]  /*58b0*/  LDSM.16.MT88.4 R76, [R152+0x7800] ;  /* 0x00780000984c783b */ /* 0x000f680000004200 */
[----:B------:R-:W5:Y:S03]  /*58c0*/  LDSM.16.MT88.4 R92, [R151+0x7800] ;  /* 0x00780000975c783b */ /* 0x000f660000004200 */
[-C--:B0-----:R-:W-:Y:S01]  /*58d0*/  HMMA.16816.F32.BF16 R124, R4, R72.reuse, R124 ;  /* 0x00000048047c723c */ /* 0x081fe2000004187c */
[----:B------:R-:W0:Y:S07]  /*58e0*/  LDSM.16.MT88.4 R4, [R150+0x7800] ;  /* 0x007800009604783b */ /* 0x000e2e0000004200 */
[-C--:B--2---:R-:W-:Y:S08]  /*58f0*/  HMMA.16816.F32.BF16 R80, R88, R72.reuse, R80 ;  /* 0x000000485850723c */ /* 0x084ff00000041850 */
[-C--:B----4-:R-:W-:Y:S08]  /*5900*/  HMMA.16816.F32.BF16 R100, R8, R72.reuse, R100 ;  /* 0x000000480864723c */ /* 0x090ff00000041864 */
[----:B-1----:R-:W-:Y:S01]  /*5910*/  HMMA.16816.F32.BF16 R84, R96, R72, R84 ;  /* 0x000000486054723c */ /* 0x002fe20000041854 */
[----:B------:R-:W2:Y:S04]  /*5920*/  LDL.64 R96, [R1+0x58] ;  /* 0x0000580001607983 */ /* 0x000ea80000100a00 */
[----:B------:R-:W4:Y:S03]  /*5930*/  LDL.64 R98, [R1+0x68] ;  /* 0x0000680001627983 */ /* 0x000f260000100a00 */
[-C--:B-----5:R-:W-:Y:S01]  /*5940*/  HMMA.16816.F32.BF16 R124, R136, R74.reuse, R124 ;  /* 0x0000004a887c723c */ /* 0x0a0fe2000004187c */
[----:B------:R-:W5:Y:S04]  /*5950*/  LDL.64 R138, [R1+0x10] ;  /* 0x00001000018a7983 */ /* 0x000f680000100a00 */
[----:B------:R-:W2:Y:S03]  /*5960*/  LDL.64 R136, [R1] ;  /* 0x0000000001887983 */ /* 0x000ea60000100a00 */
[-C--:B------:R-:W-:Y:S08]  /*5970*/  HMMA.16816.F32.BF16 R8, R76, R74.reuse, R80 ;  /* 0x0000004a4c08723c */ /* 0x080ff00000041850 */
[-C--:B------:R-:W-:Y:S01]  /*5980*/  HMMA.16816.F32.BF16 R76, R92, R74.reuse, R100 ;  /* 0x0000004a5c4c723c */ /* 0x080fe20000041864 */
[----:B------:R-:W2:Y:S04]  /*5990*/  LDL.64 R100, [R1+0x90] ;  /* 0x0000900001647983 */ /* 0x000ea80000100a00 */
[----:B------:R-:W2:Y:S03]  /*59a0*/  LDL.64 R92, [R1+0x88] ;  /* 0x00008800015c7983 */ /* 0x000ea60000100a00 */
[----:B0-----:R-:W-:Y:S01]  /*59b0*/  HMMA.16816.F32.BF16 R72, R4, R74, R84 ;  /* 0x0000004a0448723c */ /* 0x001fe20000041854 */
[----:B------:R-:W-:Y:S01]  /*59c0*/  FMUL R90, R124, c[0x0][0x188] ;  /* 0x000062007c5a7a20 */ /* 0x000fe20000400000 */
[----:B------:R-:W2:Y:S01]  /*59d0*/  LDL.64 R94, [R1+0x48] ;  /* 0x00004800015e7983 */ /* 0x000ea20000100a00 */
[----:B------:R-:W-:-:S03]  /*59e0*/  FMUL R88, R126, c[0x0][0x188] ;  /* 0x000062007e587a20 */ /* 0x000fc60000400000 */
[----:B------:R-:W2:Y:S01]  /*59f0*/  LDL.64 R102, [R1+0x38] ;  /* 0x0000380001667983 */ /* 0x000ea20000100a00 */
[----:B------:R-:W-:Y:S02]  /*5a00*/  FMUL R6, R125, c[0x0][0x188] ;  /* 0x000062007d067a20 */ /* 0x000fe40000400000 */
[----:B------:R-:W-:Y:S02]  /*5a10*/  FMUL R5, R127, c[0x0][0x188] ;  /* 0x000062007f057a20 */ /* 0x000fe40000400000 */
[----:B------:R-:W-:Y:S02]  /*5a20*/  FMUL R87, R8, c[0x0][0x188] ;  /* 0x0000620008577a20 */ /* 0x000fe40000400000 */
[----:B------:R-:W-:Y:S01]  /*5a30*/  FMUL R4, R9, c[0x0][0x188] ;  /* 0x0000620009047a20 */ /* 0x000fe20000400000 */
[----:B------:R-:W-:Y:S01]  /*5a40*/  FMNMX R90, R90, R6, !PT ;  /* 0x000000065a5a7209 */ /* 0x000fe20007800000 */
[----:B------:R-:W-:Y:S01]  /*5a50*/  FMUL R86, R10, c[0x0][0x188] ;  /* 0x000062000a567a20 */ /* 0x000fe20000400000 */
[----:B------:R-:W-:Y:S01]  /*5a60*/  FMNMX R88, R88, R5, !PT ;  /* 0x0000000558587209 */ /* 0x000fe20007800000 */
[----:B------:R-:W-:Y:S01]  /*5a70*/  FMUL R80, R11, c[0x0][0x188] ;  /* 0x000062000b507a20 */ /* 0x000fe20000400000 */
[----:B------:R-:W-:Y:S01]  /*5a80*/  FMNMX R87, R87, R4, !PT ;  /* 0x0000000457577209 */ /* 0x000fe20007800000 */
[----:B------:R-:W-:-:S02]  /*5a90*/  FMUL R85, R76, c[0x0][0x188] ;  /* 0x000062004c557a20 */ /* 0x000fc40000400000 */
[----:B------:R-:W-:Y:S02]  /*5aa0*/  FMUL R7, R77, c[0x0][0x188] ;  /* 0x000062004d077a20 */ /* 0x000fe40000400000 */
[----:B------:R-:W-:Y:S02]  /*5ab0*/  FMUL R84, R78, c[0x0][0x188] ;  /* 0x000062004e547a20 */ /* 0x000fe40000400000 */
[----:B------:R-:W-:Y:S02]  /*5ac0*/  FMUL R6, R79, c[0x0][0x188] ;  /* 0x000062004f067a20 */ /* 0x000fe40000400000 */
[----:B------:R-:W-:Y:S02]  /*5ad0*/  FMUL R83, R72, c[0x0][0x188] ;  /* 0x0000620048537a20 */ /* 0x000fe40000400000 */
[----:B------:R-:W-:Y:S02]  /*5ae0*/  FMUL R5, R73, c[0x0][0x188] ;  /* 0x0000620049057a20 */ /* 0x000fe40000400000 */
[----:B------:R-:W-:-:S02]  /*5af0*/  FMUL R82, R74, c[0x0][0x188] ;  /* 0x000062004a527a20 */ /* 0x000fc40000400000 */
[----:B------:R-:W-:Y:S01]  /*5b00*/  FMUL R4, R75, c[0x0][0x188] ;  /* 0x000062004b047a20 */ /* 0x000fe20000400000 */
[----:B------:R-:W-:Y:S02]  /*5b10*/  FMNMX R86, R86, R80, !PT ;  /* 0x0000005056567209 */ /* 0x000fe40007800000 */
[----:B------:R-:W-:Y:S02]  /*5b20*/  FMNMX R85, R85, R7, !PT ;  /* 0x0000000755557209 */ /* 0x000fe40007800000 */
[----:B------:R-:W-:Y:S02]  /*5b30*/  FMNMX R84, R84, R6, !PT ;  /* 0x0000000654547209 */ /* 0x000fe40007800000 */
[----:B------:R-:W-:Y:S02]  /*5b40*/  FMNMX R83, R83, R5, !PT ;  /* 0x0000000553537209 */ /* 0x000fe40007800000 */
[----:B------:R-:W-:Y:S01]  /*5b50*/  FMNMX R82, R82, R4, !PT ;  /* 0x0000000452527209 */ /* 0x000fe20007800000 */
[----:B------:R-:W0:Y:S04]  /*5b60*/  SHFL.BFLY PT, R6, R87, 0x2, 0x1f ;  /* 0x0c401f0057067f89 */ /* 0x000e2800000e0000 */
[----:B------:R-:W1:Y:S04]  /*5b70*/  SHFL.BFLY PT, R91, R90, 0x2, 0x1f ;  /* 0x0c401f005a5b7f89 */ /* 0x000e6800000e0000 */
[----:B------:R-:W3:Y:S04]  /*5b80*/  SHFL.BFLY PT, R89, R88, 0x2, 0x1f ;  /* 0x0c401f0058597f89 */ /* 0x000ee800000e0000 */
[----:B------:R-:W3:Y:S04]  /*5b90*/  SHFL.BFLY PT, R7, R86, 0x2, 0x1f ;  /* 0x0c401f0056077f89 */ /* 0x000ee800000e0000 */
[----:B------:R-:W3:Y:S04]  /*5ba0*/  SHFL.BFLY PT, R80, R85, 0x2, 0x1f ;  /* 0x0c401f0055507f89 */ /* 0x000ee800000e0000 */
[----:B------:R-:W3:Y:S04]  /*5bb0*/  SHFL.BFLY PT, R81, R84, 0x2, 0x1f ;  /* 0x0c401f0054517f89 */ /* 0x000ee800000e0000 */
[----:B------:R-:W3:Y:S04]  /*5bc0*/  SHFL.BFLY PT, R4, R83, 0x2, 0x1f ;  /* 0x0c401f0053047f89 */ /* 0x000ee800000e0000 */
[----:B------:R-:W3:Y:S01]  /*5bd0*/  SHFL.BFLY PT, R5, R82, 0x2, 0x1f ;  /* 0x0c401f0052057f89 */ /* 0x000ee200000e0000 */
[----:B0-----:R-:W-:-:S02]  /*5be0*/  FMNMX R6, R87, R6, !PT ;  /* 0x0000000657067209 */ /* 0x001fc40007800000 */
[----:B-1----:R-:W-:Y:S02]  /*5bf0*/  FMNMX R91, R90, R91, !PT ;  /* 0x0000005b5a5b7209 */ /* 0x002fe40007800000 */
[----:B---3--:R-:W-:Y:S02]  /*5c00*/  FMNMX R89, R88, R89, !PT ;  /* 0x0000005958597209 */ /* 0x008fe40007800000 */
[----:B------:R-:W-:Y:S02]  /*5c10*/  FMNMX R7, R86, R7, !PT ;  /* 0x0000000756077209 */ /* 0x000fe40007800000 */
[----:B------:R-:W-:Y:S02]  /*5c20*/  FMNMX R80, R85, R80, !PT ;  /* 0x0000005055507209 */ /* 0x000fe40007800000 */
[----:B------:R-:W-:Y:S02]  /*5c30*/  FMNMX R81, R84, R81, !PT ;  /* 0x0000005154517209 */ /* 0x000fe40007800000 */
[----:B------:R-:W-:-:S02]  /*5c40*/  FMNMX R4, R83, R4, !PT ;  /* 0x0000000453047209 */ /* 0x000fc40007800000 */
        /* <DEDUP_REMOVED lines=9> */
[----:B0-----:R-:W-:-:S03]  /*5ce0*/  FMNMX R90, R91, R90, !PT ;  /* 0x0000005a5b5a7209 */ /* 0x001fc60007800000 */
[----:B------:R-:W-:Y:S01]  /*5cf0*/  BAR.SYNC.DEFER_BLOCKING 0x0 ;  /* 0x0000000000007b1d */ /* 0x000fe20000010000 */
[----:B-1----:R-:W-:Y:S02]  /*5d00*/  FMNMX R88, R89, R88, !PT ;  /* 0x0000005859587209 */ /* 0x002fe40007800000 */
[----:B---3--:R-:W-:Y:S02]  /*5d10*/  FMNMX R86, R6, R86, !PT ;  /* 0x0000005606567209 */ /* 0x008fe40007800000 */
[----:B------:R-:W-:Y:S02]  /*5d20*/  FMNMX R85, R7, R85, !PT ;  /* 0x0000005507557209 */ /* 0x000fe40007800000 */
[----:B------:R-:W-:Y:S02]  /*5d30*/  FMNMX R84, R80, R84, !PT ;  /* 0x0000005450547209 */ /* 0x000fe40007800000 */
[----:B------:R-:W-:Y:S02]  /*5d40*/  FMNMX R83, R81, R83, !PT ;  /* 0x0000005351537209 */ /* 0x000fe40007800000 */
[----:B------:R-:W-:-:S02]  /*5d50*/  FMNMX R82, R4, R82, !PT ;  /* 0x0000005204527209 */ /* 0x000fc40007800000 */
[----:B------:R-:W-:Y:S01]  /*5d60*/  FMNMX R5, R87, R5, !PT ;  /* 0x0000000557057209 */ /* 0x000fe20007800000 */
[----:B------:R0:W-:Y:S04]  /*5d70*/  @!P1 STS [R19+0x8000], R90 ;  /* 0x0080005a13009388 */ /* 0x0001e80000000800 */
[----:B------:R1:W-:Y:S04]  /*5d80*/  @!P1 STS [R19+0x8100], R88 ;  /* 0x0081005813009388 */ /* 0x0003e80000000800 */
[----:B------:R-:W-:Y:S04]  /*5d90*/  @!P1 STS [R19+0x8200], R86 ;  /* 0x0082005613009388 */ /* 0x000fe80000000800 */
[----:B------:R-:W-:Y:S04]  /*5da0*/  @!P1 STS [R19+0x8300], R85 ;  /* 0x0083005513009388 */ /* 0x000fe80000000800 */
[----:B------:R-:W-:Y:S04]  /*5db0*/  @!P1 STS [R19+0x8400], R84 ;  /* 0x0084005413009388 */ /* 0x000fe80000000800 */
[----:B------:R-:W-:Y:S04]  /*5dc0*/  @!P1 STS [R19+0x8500], R83 ;  /* 0x0085005313009388 */ /* 0x000fe80000000800 */
[----:B------:R-:W-:Y:S04]  /*5dd0*/  @!P1 STS [R19+0x8600], R82 ;  /* 0x0086005213009388 */ /* 0x000fe80000000800 */
[----:B------:R-:W-:Y:S04]  /*5de0*/  @!P1 STS [R19+0x8700], R5 ;  /* 0x0087000513009388 */ /* 0x000fe80000000800 */
[----:B------:R-:W-:Y:S06]  /*5df0*/  BAR.SYNC.DEFER_BLOCKING 0x0 ;  /* 0x0000000000007b1d */ /* 0x000fec0000010000 */
[----:B0-----:R-:W3:Y:S04]  /*5e00*/  LDL.64 R90, [R1+0xf0] ;  /* 0x0000f000015a7983 */ /* 0x001ee80000100a00 */
[----:B-1----:R-:W2:Y:S04]  /*5e10*/  LDL.64 R88, [R1+0xe8] ;  /* 0x0000e80001587983 */ /* 0x002ea80000100a00 */
[----:B------:R-:W0:Y:S04]  /*5e20*/  LDS R6, [R168.X4+0x8000] ;  /* 0x00800000a8067984 */ /* 0x000e280000004800 */
[----:B------:R-:W1:Y:S04]  /*5e30*/  LDS R4, [R168.X4+0x8400] ;  /* 0x00840000a8047984 */ /* 0x000e680000004800 */
[----:B0-----:R-:W0:Y:S04]  /*5e40*/  SHFL.BFLY PT, R7, R6, 0x4, 0x1f ;  /* 0x0c801f0006077f89 */ /* 0x001e2800000e0000 */
[----:B-1----:R-:W1:Y:S01]  /*5e50*/  SHFL.BFLY PT, R5, R4, 0x4, 0x1f ;  /* 0x0c801f0004057f89 */ /* 0x002e6200000e0000 */
[----:B0-----:R-:W-:-:S02]  /*5e60*/  FMNMX R7, R6, R7, !PT ;  /* 0x0000000706077209 */ /* 0x001fc40007800000 */
[----:B-1----:R-:W-:-:S03]  /*5e70*/  FMNMX R5, R4, R5, !PT ;  /* 0x0000000504057209 */ /* 0x002fc60007800000 */
[----:B------:R-:W0:Y:S04]  /*5e80*/  SHFL.BFLY PT, R6, R7, 0x2, 0x1f ;  /* 0x0c401f0007067f89 */ /* 0x000e2800000e0000 */
[----:B------:R-:W1:Y:S01]  /*5e90*/  SHFL.BFLY PT, R4, R5, 0x2, 0x1f ;  /* 0x0c401f0005047f89 */ /* 0x000e6200000e0000 */
[----:B0-----:R-:W-:Y:S02]  /*5ea0*/  FMNMX R6, R7, R6, !PT ;  /* 0x0000000607067209 */ /* 0x001fe40007800000 */
[----:B-1----:R-:W-:-:S03]  /*5eb0*/  FMNMX R4, R5, R4, !PT ;  /* 0x0000000405047209 */ /* 0x002fc60007800000 */
[----:B------:R-:W0:Y:S04]  /*5ec0*/  SHFL.BFLY PT, R7, R6, 0x1, 0x1f ;  /* 0x0c201f0006077f89 */ /* 0x000e2800000e0000 */
[----:B------:R-:W1:Y:S01]  /*5ed0*/  SHFL.BFLY PT, R5, R4, 0x1, 0x1f ;  /* 0x0c201f0004057f89 */ /* 0x000e6200000e0000 */
[----:B0-----:R-:W-:Y:S02]  /*5ee0*/  FMNMX R7, R6, R7, !PT ;  /* 0x0000000706077209 */ /* 0x001fe40007800000 */
[----:B-1----:R-:W-:-:S03]  /*5ef0*/  FMNMX R5, R4, R5, !PT ;  /* 0x0000000504057209 */ /* 0x002fc60007800000 */
[----:B------:R-:W-:Y:S04]  /*5f00*/  @!P0 STS [R168.X4+0x8000], R7 ;  /* 0x00800007a8008388 */ /* 0x000fe80000004800 */
[----:B------:R-:W-:Y:S04]  /*5f10*/  @!P0 STS [R168.X4+0x8400], R5 ;  /* 0x00840005a8008388 */ /* 0x000fe80000004800 */
[----:B------:R-:W-:Y:S06]  /*5f20*/  BAR.SYNC.DEFER_BLOCKING 0x0 ;  /* 0x0000000000007b1d */ /* 0x000fec0000010000 */
[----:B------:R-:W0:Y:S04]  /*5f30*/  LDS R4, [R252.X8+0x8000] ;  /* 0x00800000fc047984 */ /* 0x000e280000008800 */
[----:B------:R-:W1:Y:S04]  /*5f40*/  LDS R6, [R252.X8+0x8200] ;  /* 0x00820000fc067984 */ /* 0x000e680000008800 */
[----:B------:R-:W4:Y:S04]  /*5f50*/  LDS R7, [R252.X8+0x8300] ;  /* 0x00830000fc077984 */ /* 0x000f280000008800 */
[----:B------:R-:W5:Y:S04]  /*5f60*/  LDS R5, [R252.X8+0x8100] ;  /* 0x00810000fc057984 */ /* 0x000f680000008800 */
[----:B------:R-:W-:Y:S04]  /*5f70*/  LDS R82, [R252.X8+0x8400] ;  /* 0x00840000fc527984 */ /* 0x000fe80000008800 */
[----:B------:R-:W-:Y:S04]  /*5f80*/  LDS R83, [R252.X8+0x8500] ;  /* 0x00850000fc537984 */ /* 0x000fe80000008800 */
[----:B------:R-:W5:Y:S04]  /*5f90*/  LDS R81, [R252.X8+0x8600] ;  /* 0x00860000fc517984 */ /* 0x000f680000008800 */
[----:B------:R-:W5:Y:S01]  /*5fa0*/  LDS R80, [R252.X8+0x8700] ;  /* 0x00870000fc507984 */ /* 0x000f620000008800 */
[----:B0-----:R-:W-:-:S02]  /*5fb0*/  FMNMX R4, R4, R171, !PT ;  /* 0x000000ab04047209 */ /* 0x001fc40007800000 */
[----:B-1----:R-:W-:-:S03]  /*5fc0*/  FMNMX R6, R6, R169, !PT ;  /* 0x000000a906067209 */ /* 0x002fc60007800000 */
[----:B------:R-:W-:Y:S01]  /*5fd0*/  FFMA R125, R125, c[0x0][0x188], -R4 ;  /* 0x000062007d7d7a23 */ /* 0x000fe20000000804 */
[----:B----4-:R-:W-:-:S03]  /*5fe0*/  FMNMX R7, R7, R160, !PT ;  /* 0x000000a007077209 */ /* 0x010fc60007800000 */
[----:B------:R-:W-:Y:S02]  /*5ff0*/  FMUL R125, R125, 1.4426950216293334961 ;  /* 0x3fb8aa3b7d7d7820 */ /* 0x000fe40000400000 */
[--C-:B------:R-:W-:Y:S02]  /*6000*/  FFMA R8, R8, c[0x0][0x188], -R6.reuse ;  /* 0x0000620008087a23 */ /* 0x100fe40000000806 */
[----:B------:R-:W-:Y:S02]  /*6010*/  FFMA R9, R9, c[0x0][0x188], -R6 ;  /* 0x0000620009097a23 */ /* 0x000fe40000000806 */
[----:B------:R-:W-:Y:S01]  /*6020*/  FFMA R11, R11, c[0x0][0x188], -R7 ;  /* 0x000062000b0b7a23 */ /* 0x000fe20000000807 */
[----:B------:R0:W-:Y:S01]  /*6030*/  MUFU.EX2 R167, R125 ;  /* 0x0000007d00a77308 */ /* 0x0001e20000000800 */
[----:B------:R-:W-:Y:S02]  /*6040*/  FFMA R158, R124, c[0x0][0x188], -R4 ;  /* 0x000062007c9e7a23 */ /* 0x000fe40000000804 */
[----:B------:R-:W-:-:S02]  /*6050*/  FMUL R8, R8, 1.4426950216293334961 ;  /* 0x3fb8aa3b08087820 */ /* 0x000fc40000400000 */
[----:B------:R-:W-:Y:S02]  /*6060*/  FMUL R9, R9, 1.4426950216293334961 ;  /* 0x3fb8aa3b09097820 */ /* 0x000fe40000400000 */
[----:B------:R-:W-:Y:S01]  /*6070*/  FMUL R11, R11, 1.4426950216293334961 ;  /* 0x3fb8aa3b0b0b7820 */ /* 0x000fe20000400000 */
[----:B0-----:R-:W4:Y:S01]  /*6080*/  LDL.64 R124, [R1+0x80] ;  /* 0x00008000017c7983 */ /* 0x001f220000100a00 */
[----:B------:R0:W-:Y:S01]  /*6090*/  MUFU.EX2 R159, R8 ;  /* 0x00000008009f7308 */ /* 0x0001e20000000800 */
[----:B------:R-:W-:Y:S01]  /*60a0*/  FFMA R142, R10, c[0x0][0x188], -R7 ;  /* 0x000062000a8e7a23 */ /* 0x000fe20000000807 */
[----:B-----5:R-:W-:Y:S02]  /*60b0*/  FMNMX R5, R5, R170, !PT ;  /* 0x000000aa05057209 */ /* 0x020fe40007800000 */
[----:B------:R-:W-:-:S04]  /*60c0*/  FMNMX R10, R81, R27, !PT ;  /* 0x0000001b510a7209 */ /* 0x000fc80007800000 */
[----:B------:R1:W5:Y:S01]  /*60d0*/  MUFU.EX2 R161, R9 ;  /* 0x0000000900a17308 */ /* 0x0003620000000800 */
[----:B0-----:R-:W-:Y:S01]  /*60e0*/  FMNMX R8, R82, R163, !PT ;  /* 0x000000a352087209 */ /* 0x001fe20007800000 */
[----:B------:R-:W-:-:S06]  /*60f0*/  FFMA R126, R126, c[0x0][0x188], -R5 ;  /* 0x000062007e7e7a23 */ /* 0x000fcc0000000805 */
[----:B------:R0:W-:Y:S01]  /*6100*/  MUFU.EX2 R143, R11 ;  /* 0x0000000b008f7308 */ /* 0x0001e20000000800 */
[----:B-1----:R-:W-:Y:S01]  /*6110*/  FMNMX R9, R83, R18, !PT ;  /* 0x0000001253097209 */ /* 0x002fe20007800000 */
[----:B------:R-:W-:Y:S02]  /*6120*/  FFMA R127, R127, c[0x0][0x188], -R5 ;  /* 0x000062007f7f7a23 */ /* 0x000fe40000000805 */
[--C-:B------:R-:W-:Y:S01]  /*6130*/  FFMA R76, R76, c[0x0][0x188], -R8.reuse ;  /* 0x000062004c4c7a23 */ /* 0x100fe20000000808 */
[----:B0-----:R-:W-:Y:S01]  /*6140*/  FMNMX R11, R80, R29, !PT ;  /* 0x0000001d500b7209 */ /* 0x001fe20007800000 */
[----:B------:R-:W-:Y:S02]  /*6150*/  FFMA R77, R77, c[0x0][0x188], -R8 ;  /* 0x000062004d4d7a23 */ /* 0x000fe40000000808 */
[--C-:B------:R-:W-:Y:S02]  /*6160*/  FFMA R78, R78, c[0x0][0x188], -R9.reuse ;  /* 0x000062004e4e7a23 */ /* 0x100fe40000000809 */
[----:B------:R-:W-:-:S02]  /*6170*/  FFMA R79, R79, c[0x0][0x188], -R9 ;  /* 0x000062004f4f7a23 */ /* 0x000fc40000000809 */
[--C-:B------:R-:W-:Y:S02]  /*6180*/  FFMA R72, R72, c[0x0][0x188], -R10.reuse ;  /* 0x0000620048487a23 */ /* 0x100fe4000000080a */
[----:B------:R-:W-:Y:S02]  /*6190*/  FFMA R73, R73, c[0x0][0x188], -R10 ;  /* 0x0000620049497a23 */ /* 0x000fe4000000080a */
[--C-:B------:R-:W-:Y:S02]  /*61a0*/  FFMA R74, R74, c[0x0][0x188], -R11.reuse ;  /* 0x000062004a4a7a23 */ /* 0x100fe4000000080b */
[----:B------:R-:W-:Y:S02]  /*61b0*/  FFMA R75, R75, c[0x0][0x188], -R11 ;  /* 0x000062004b4b7a23 */ /* 0x000fe4000000080b */
[----:B------:R-:W-:Y:S02]  /*61c0*/  FMUL R158, R158, 1.4426950216293334961 ;  /* 0x3fb8aa3b9e9e7820 */ /* 0x000fe40000400000 */
[----:B------:R-:W-:-:S02]  /*61d0*/  FMUL R142, R142, 1.4426950216293334961 ;  /* 0x3fb8aa3b8e8e7820 */ /* 0x000fc40000400000 */
[----:B------:R-:W-:Y:S02]  /*61e0*/  FMUL R126, R126, 1.4426950216293334961 ;  /* 0x3fb8aa3b7e7e7820 */ /* 0x000fe40000400000 */
[----:B------:R-:W-:Y:S02]  /*61f0*/  FMUL R127, R127, 1.4426950216293334961 ;  /* 0x3fb8aa3b7f7f7820 */ /* 0x000fe40000400000 */
[----:B------:R-:W-:Y:S02]  /*6200*/  FMUL R76, R76, 1.4426950216293334961 ;  /* 0x3fb8aa3b4c4c7820 */ /* 0x000fe40000400000 */
[----:B------:R-:W-:Y:S02]  /*6210*/  FMUL R77, R77, 1.4426950216293334961 ;  /* 0x3fb8aa3b4d4d7820 */ /* 0x000fe40000400000 */
[----:B------:R-:W-:Y:S02]  /*6220*/  FMUL R78, R78, 1.4426950216293334961 ;  /* 0x3fb8aa3b4e4e7820 */ /* 0x000fe40000400000 */
[----:B------:R-:W-:-:S02]  /*6230*/  FMUL R79, R79, 1.4426950216293334961 ;  /* 0x3fb8aa3b4f4f7820 */ /* 0x000fc40000400000 */
[----:B------:R-:W-:Y:S02]  /*6240*/  FMUL R72, R72, 1.4426950216293334961 ;  /* 0x3fb8aa3b48487820 */ /* 0x000fe40000400000 */
[----:B------:R-:W-:Y:S02]  /*6250*/  FMUL R73, R73, 1.4426950216293334961 ;  /* 0x3fb8aa3b49497820 */ /* 0x000fe40000400000 */
[----:B------:R-:W-:Y:S02]  /*6260*/  FMUL R74, R74, 1.4426950216293334961 ;  /* 0x3fb8aa3b4a4a7820 */ /* 0x000fe40000400000 */
[----:B------:R-:W-:Y:S01]  /*6270*/  FMUL R75, R75, 1.4426950216293334961 ;  /* 0x3fb8aa3b4b4b7820 */ /* 0x000fe20000400000 */
[----:B------:R-:W0:Y:S08]  /*6280*/  MUFU.EX2 R158, R158 ;  /* 0x0000009e009e7308 */ /* 0x000e300000000800 */
[----:B------:R-:W-:Y:S08]  /*6290*/  MUFU.EX2 R166, R126 ;  /* 0x0000007e00a67308 */ /* 0x000ff00000000800 */
[----:B------:R1:W0:Y:S08]  /*62a0*/  MUFU.EX2 R162, R127 ;  /* 0x0000007f00a27308 */ /* 0x0002300000000800 */
[----:B------:R-:W0:Y:S08]  /*62b0*/  MUFU.EX2 R142, R142 ;  /* 0x0000008e008e7308 */ /* 0x000e300000000800 */
[----:B------:R-:W-:Y:S08]  /*62c0*/  MUFU.EX2 R150, R76 ;  /* 0x0000004c00967308 */ /* 0x000ff00000000800 */
[----:B------:R-:W0:Y:S08]  /*62d0*/  MUFU.EX2 R151, R77 ;  /* 0x0000004d00977308 */ /* 0x000e300000000800 */
[----:B------:R-:W-:Y:S08]  /*62e0*/  MUFU.EX2 R152, R78 ;  /* 0x0000004e00987308 */ /* 0x000ff00000000800 */
[----:B------:R-:W0:Y:S08]  /*62f0*/  MUFU.EX2 R153, R79 ;  /* 0x0000004f00997308 */ /* 0x000e300000000800 */
[----:B------:R-:W-:Y:S08]  /*6300*/  MUFU.EX2 R154, R72 ;  /* 0x00000048009a7308 */ /* 0x000ff00000000800 */
[----:B------:R-:W0:Y:S08]  /*6310*/  MUFU.EX2 R156, R73 ;  /* 0x00000049009c7308 */ /* 0x000e300000000800 */
[----:B------:R-:W-:Y:S08]  /*6320*/  MUFU.EX2 R157, R74 ;  /* 0x0000004a009d7308 */ /* 0x000ff00000000800 */
[----:B------:R-:W2:Y:S01]  /*6330*/  MUFU.EX2 R155, R75 ;  /* 0x0000004b009b7308 */ /* 0x000ea20000000800 */
[----:B-----5:R-:W-:Y:S01]  /*6340*/  FADD R83, R159, R161 ;  /* 0x000000a19f537221 */ /* 0x020fe20000000000 */
[----:B-1----:R-:W5:Y:S01]  /*6350*/  LDL.64 R126, [R1+0x18] ;  /* 0x00001800017e7983 */ /* 0x002f620000100a00 */
[----:B0-----:R-:W-:-:S02]  /*6360*/  FADD R86, R158, R167 ;  /* 0x000000a79e567221 */ /* 0x001fc40000000000 */
[----:B------:R-:W-:Y:S02]  /*6370*/  FADD R84, R166, R162 ;  /* 0x000000a2a6547221 */ /* 0x000fe40000000000 */
[----:B------:R-:W-:Y:S02]  /*6380*/  FADD R82, R142, R143 ;  /* 0x0000008f8e527221 */ /* 0x000fe40000000000 */
[----:B------:R-:W-:Y:S02]  /*6390*/  FADD R81, R150, R151 ;  /* 0x0000009796517221 */ /* 0x000fe40000000000 */
[----:B------:R-:W-:Y:S02]  /*63a0*/  FADD R80, R152, R153 ;  /* 0x0000009998507221 */ /* 0x000fe40000000000 */
[----:B------:R-:W-:Y:S02]  /*63b0*/  FADD R79, R154, R156 ;  /* 0x0000009c9a4f7221 */ /* 0x000fe40000000000 */
[----:B--2---:R-:W-:Y:S01]  /*63c0*/  FADD R78, R157, R155 ;  /* 0x0000009b9d4e7221 */ /* 0x004fe20000000000 */
[----:B------:R-:W0:Y:S04]  /*63d0*/  SHFL.BFLY PT, R74, R83, 0x2, 0x1f ;  /* 0x0c401f00534a7f89 */ /* 0x000e2800000e0000 */
[----:B------:R-:W1:Y:S04]  /*63e0*/  SHFL.BFLY PT, R87, R86, 0x2, 0x1f ;  /* 0x0c401f0056577f89 */ /* 0x000e6800000e0000 */
[----:B------:R-:W2:Y:S04]  /*63f0*/  SHFL.BFLY PT, R85, R84, 0x2, 0x1f ;  /* 0x0c401f0054557f89 */ /* 0x000ea800000e0000 */
[----:B------:R-:W3:Y:S04]  /*6400*/  SHFL.BFLY PT, R75, R82, 0x2, 0x1f ;  /* 0x0c401f00524b7f89 */ /* 0x000ee800000e0000 */
[----:B------:R-:W3:Y:S04]  /*6410*/  SHFL.BFLY PT, R76, R81, 0x2, 0x1f ;  /* 0x0c401f00514c7f89 */ /* 0x000ee800000e0000 */
[----:B------:R-:W3:Y:S04]  /*6420*/  SHFL.BFLY PT, R77, R80, 0x2, 0x1f ;  /* 0x0c401f00504d7f89 */ /* 0x000ee800000e0000 */
[----:B------:R-:W3:Y:S04]  /*6430*/  SHFL.BFLY PT, R72, R79, 0x2, 0x1f ;  /* 0x0c401f004f487f89 */ /* 0x000ee800000e0000 */
[----:B------:R-:W3:Y:S01]  /*6440*/  SHFL.BFLY PT, R73, R78, 0x2, 0x1f ;  /* 0x0c401f004e497f89 */ /* 0x000ee200000e0000 */
[----:B0-----:R-:W-:-:S02]  /*6450*/  FADD R74, R83, R74 ;  /* 0x0000004a534a7221 */ /* 0x001fc40000000000 */
[----:B-1----:R-:W-:Y:S02]  /*6460*/  FADD R87, R86, R87 ;  /* 0x0000005756577221 */ /* 0x002fe40000000000 */
[----:B--2---:R-:W-:Y:S02]  /*6470*/  FADD R85, R84, R85 ;  /* 0x0000005554557221 */ /* 0x004fe40000000000 */
[----:B---3--:R-:W-:Y:S02]  /*6480*/  FADD R75, R82, R75 ;  /* 0x0000004b524b7221 */ /* 0x008fe40000000000 */
[----:B------:R-:W-:Y:S02]  /*6490*/  FADD R76, R81, R76 ;  /* 0x0000004c514c7221 */ /* 0x000fe40000000000 */
[----:B------:R-:W-:Y:S02]  /*64a0*/  FADD R77, R80, R77 ;  /* 0x0000004d504d7221 */ /* 0x000fe40000000000 */
[----:B------:R-:W-:-:S02]  /*64b0*/  FADD R72, R79, R72 ;  /* 0x000000484f487221 */ /* 0x000fc40000000000 */
[----:B------:R-:W-:Y:S01]  /*64c0*/  FADD R83, R78, R73 ;  /* 0x000000494e537221 */ /* 0x000fe20000000000 */
        /* <DEDUP_REMOVED lines=8> */
[----:B0-----:R-:W-:-:S03]  /*6550*/  FADD R86, R87, R86 ;  /* 0x0000005657567221 */ /* 0x001fc60000000000 */
[----:B------:R-:W-:Y:S01]  /*6560*/  BAR.SYNC.DEFER_BLOCKING 0x0 ;  /* 0x0000000000007b1d */ /* 0x000fe20000010000 */
[----:B-1----:R-:W-:Y:S02]  /*6570*/  FADD R84, R85, R84 ;  /* 0x0000005455547221 */ /* 0x002fe40000000000 */
[----:B--2---:R-:W-:Y:S02]  /*6580*/  FADD R82, R74, R82 ;  /* 0x000000524a527221 */ /* 0x004fe40000000000 */
[----:B---3--:R-:W-:Y:S02]  /*6590*/  FADD R81, R75, R81 ;  /* 0x000000514b517221 */ /* 0x008fe40000000000 */
[----:B------:R-:W-:Y:S02]  /*65a0*/  FADD R80, R76, R80 ;  /* 0x000000504c507221 */ /* 0x000fe40000000000 */
[----:B------:R-:W-:Y:S02]  /*65b0*/  FADD R79, R77, R79 ;  /* 0x0000004f4d4f7221 */ /* 0x000fe40000000000 */
[----:B------:R-:W-:-:S02]  /*65c0*/  FADD R78, R72, R78 ;  /* 0x0000004e484e7221 */ /* 0x000fc40000000000 */
[----:B------:R-:W-:Y:S01]  /*65d0*/  FADD R73, R83, R73 ;  /* 0x0000004953497221 */ /* 0x000fe20000000000 */
[----:B------:R-:W-:Y:S04]  /*65e0*/  @!P1 STS [R19+0x8000], R86 ;  /* 0x0080005613009388 */ /* 0x000fe80000000800 */
[----:B------:R-:W-:Y:S04]  /*65f0*/  @!P1 STS [R19+0x8100], R84 ;  /* 0x0081005413009388 */ /* 0x000fe80000000800 */
[----:B------:R-:W-:Y:S04]  /*6600*/  @!P1 STS [R19+0x8200], R82 ;  /* 0x0082005213009388 */ /* 0x000fe80000000800 */
[----:B------:R-:W-:Y:S04]  /*6610*/  @!P1 STS [R19+0x8300], R81 ;  /* 0x0083005113009388 */ /* 0x000fe80000000800 */
[----:B------:R-:W-:Y:S04]  /*6620*/  @!P1 STS [R19+0x8400], R80 ;  /* 0x0084005013009388 */ /* 0x000fe80000000800 */
[----:B------:R-:W-:Y:S04]  /*6630*/  @!P1 STS [R19+0x8500], R79 ;  /* 0x0085004f13009388 */ /* 0x000fe80000000800 */
[----:B------:R-:W-:Y:S04]  /*6640*/  @!P1 STS [R19+0x8600], R78 ;  /* 0x0086004e13009388 */ /* 0x000fe80000000800 */
[----:B------:R-:W-:Y:S04]  /*6650*/  @!P1 STS [R19+0x8700], R73 ;  /* 0x0087004913009388 */ /* 0x000fe80000000800 */
[----:B------:R-:W-:Y:S06]  /*6660*/  BAR.SYNC.DEFER_BLOCKING 0x0 ;  /* 0x0000000000007b1d */ /* 0x000fec0000010000 */
[----:B------:R-:W0:Y:S04]  /*6670*/  LDS R74, [R168.X4+0x8000] ;  /* 0x00800000a84a7984 */ /* 0x000e280000004800 */
[----:B------:R-:W1:Y:S04]  /*6680*/  LDS R72, [R168.X4+0x8400] ;  /* 0x00840000a8487984 */ /* 0x000e680000004800 */
[----:B0-----:R-:W0:Y:S04]  /*6690*/  SHFL.BFLY PT, R75, R74, 0x4, 0x1f ;  /* 0x0c801f004a4b7f89 */ /* 0x001e2800000e0000 */
[----:B-1----:R-:W1:Y:S01]  /*66a0*/  SHFL.BFLY PT, R73, R72, 0x4, 0x1f ;  /* 0x0c801f0048497f89 */ /* 0x002e6200000e0000 */
[----:B0-----:R-:W-:-:S02]  /*66b0*/  FADD R75, R74, R75 ;  /* 0x0000004b4a4b7221 */ /* 0x001fc40000000000 */
[----:B-1----:R-:W-:-:S03]  /*66c0*/  FADD R73, R72, R73 ;  /* 0x0000004948497221 */ /* 0x002fc60000000000 */
[----:B------:R-:W0:Y:S04]  /*66d0*/  SHFL.BFLY PT, R74, R75, 0x2, 0x1f ;  /* 0x0c401f004b4a7f89 */ /* 0x000e2800000e0000 */
[----:B------:R-:W1:Y:S01]  /*66e0*/  SHFL.BFLY PT, R72, R73, 0x2, 0x1f ;  /* 0x0c401f0049487f89 */ /* 0x000e6200000e0000 */
[----:B0-----:R-:W-:Y:S02]  /*66f0*/  FADD R74, R75, R74 ;  /* 0x0000004a4b4a7221 */ /* 0x001fe40000000000 */
[----:B-1----:R-:W-:-:S03]  /*6700*/  FADD R72, R73, R72 ;  /* 0x0000004849487221 */ /* 0x002fc60000000000 */
[----:B------:R-:W0:Y:S04]  /*6710*/  SHFL.BFLY PT, R73, R74, 0x1, 0x1f ;  /* 0x0c201f004a497f89 */ /* 0x000e2800000e0000 */
[----:B------:R-:W1:Y:S01]  /*6720*/  SHFL.BFLY PT, R76, R72, 0x1, 0x1f ;  /* 0x0c201f00484c7f89 */ /* 0x000e6200000e0000 */
[----:B0-----:R-:W-:Y:S02]  /*6730*/  FADD R73, R74, R73 ;  /* 0x000000494a497221 */ /* 0x001fe40000000000 */
[----:B-1----:R-:W-:-:S03]  /*6740*/  FADD R76, R72, R76 ;  /* 0x0000004c484c7221 */ /* 0x002fc60000000000 */
[----:B------:R0:W-:Y:S04]  /*6750*/  @!P0 STS [R168.X4+0x8000], R73 ;  /* 0x00800049a8008388 */ /* 0x0001e80000004800 */
[----:B------:R1:W-:Y:S04]  /*6760*/  @!P0 STS [R168.X4+0x8400], R76 ;  /* 0x0084004ca8008388 */ /* 0x0003e80000004800 */
[----:B------:R-:W-:Y:S01]  /*6770*/  BAR.SYNC.DEFER_BLOCKING 0x0 ;  /* 0x0000000000007b1d */ /* 0x000fe20000010000 */
[----:B0-----:R-:W-:-:S04]  /*6780*/  IMAD.WIDE R72, R16, 0x2, R90 ;  /* 0x0000000210487825 */ /* 0x001fc800078e025a */
[C---:B------:R-:W-:Y:S01]  /*6790*/  IMAD.WIDE R74, R16.reuse, 0x2, R88 ;  /* 0x00000002104a7825 */ /* 0x040fe200078e0258 */
[----:B------:R-:W2:Y:S03]  /*67a0*/  LDL.64 R90, [R1+0x78] ;  /* 0x00007800015a7983 */ /* 0x000ea60000100a00 */
[----:B------:R-:W-:-:S04]  /*67b0*/  IMAD.WIDE R82, R16, 0x2, R198 ;  /* 0x0000000210527825 */ /* 0x000fc800078e02c6 */
[C---:B-1----:R-:W-:Y:S01]  /*67c0*/  IMAD.WIDE R76, R16.reuse, 0x2, R194 ;  /* 0x00000002104c7825 */ /* 0x042fe200078e02c2 */
[----:B------:R0:W3:Y:S03]  /*67d0*/  LDG.E.U16 R72, [R72.64] ;  /* 0x0000000448487981 */ /* 0x0000e6000c1e1500 */
[C---:B------:R-:W-:Y:S02]  /*67e0*/  IMAD.WIDE R80, R16.reuse, 0x2, R190 ;  /* 0x0000000210507825 */ /* 0x040fe400078e02be */
[----:B------:R1:W3:Y:S02]  /*67f0*/  LDG.E.U16 R76, [R76.64] ;  /* 0x000000044c4c7981 */ /* 0x0002e4000c1e1500 */
[C---:B------:R-:W-:Y:S02]  /*6800*/  IMAD.WIDE R84, R16.reuse, 0x2, R140 ;  /* 0x0000000210547825 */ /* 0x040fe400078e028c */
[----:B------:R-:W3:Y:S04]  /*6810*/  LDL.64 R140, [R1+0x20] ;  /* 0x00002000018c7983 */ /* 0x000ee80000100a00 */
[----:B0-----:R0:W3:Y:S01]  /*6820*/  LDG.E.U16 R73, [R74.64] ;  /* 0x000000044a497981 */ /* 0x0010e2000c1e1500 */
[----:B------:R-:W-:-:S03]  /*6830*/  IMAD.WIDE R88, R16, 0x2, R182 ;  /* 0x0000000210587825 */ /* 0x000fc600078e02b6 */
[----:B------:R-:W3:Y:S04]  /*6840*/  LDL.64 R182, [R1+0x60] ;  /* 0x0000600001b67983 */ /* 0x000ee80000100a00 */
[----:B-1----:R1:W3:Y:S01]  /*6850*/  LDG.E.U16 R77, [R80.64] ;  /* 0x00000004504d7981 */ /* 0x0022e2000c1e1500 */
[----:B0-----:R-:W-:-:S03]  /*6860*/  IMAD.WIDE R74, R16, 0x2, R202 ;  /* 0x00000002104a7825 */ /* 0x001fc600078e02ca */
[----:B------:R-:W0:Y:S04]  /*6870*/  LDS R226, [R252.X8+0x8000] ;  /* 0x00800000fce27984 */ /* 0x000e280000008800 */
[----:B------:R4:W3:Y:S01]  /*6880*/  LDG.E.U16 R74, [R74.64] ;  /* 0x000000044a4a7981 */ /* 0x0008e2000c1e1500 */
[----:B-1----:R-:W-:-:S03]  /*6890*/  IMAD.WIDE R80, R16, 0x2, R178 ;  /* 0x0000000210507825 */ /* 0x002fc600078e02b2 */
[----:B------:R-:W3:Y:S01]  /*68a0*/  LDL.64 R178, [R1+0x50] ;  /* 0x0000500001b27983 */ /* 0x000ee20000100a00 */
[----:B------:R-:W-:-:S03]  /*68b0*/  IMAD.WIDE R86, R16, 0x2, R174 ;  /* 0x0000000210567825 */ /* 0x000fc600078e02ae */
[----:B------:R-:W3:Y:S04]  /*68c0*/  LDL.64 R174, [R1+0x40] ;  /* 0x0000400001ae7983 */ /* 0x000ee80000100a00 */
[----:B----4-:R1:W4:Y:S04]  /*68d0*/  LDG.E.U16 R75, [R82.64] ;  /* 0x00000004524b7981 */ /* 0x010328000c1e1500 */
[----:B------:R5:W4:Y:S01]  /*68e0*/  LDG.E.U16 R80, [R80.64] ;  /* 0x0000000450507981 */ /* 0x000b22000c1e1500 */
[----:B-1----:R-:W-:-:S03]  /*68f0*/  IMAD.WIDE R82, R16, 0x2, R164 ;  /* 0x0000000210527825 */ /* 0x002fc600078e02a4 */
[----:B------:R-:W4:Y:S04]  /*6900*/  LDL.64 R164, [R1+0x30] ;  /* 0x0000300001a47983 */ /* 0x000f280000100a00 */
[----:B------:R1:W4:Y:S04]  /*6910*/  LDG.E.U16 R82, [R82.64] ;  /* 0x0000000452527981 */ /* 0x000328000c1e1500 */
[----:B-----5:R5:W4:Y:S04]  /*6920*/  LDG.E.U16 R81, [R86.64] ;  /* 0x0000000456517981 */ /* 0x020b28000c1e1500 */
[----:B-1----:R1:W4:Y:S02]  /*6930*/  LDG.E.U16 R83, [R84.64] ;  /* 0x0000000454537981 */ /* 0x002324000c1e1500 */
[----:B-1----:R-:W-:-:S02]  /*6940*/  IMAD.WIDE R84, R16, 0x2, R100 ;  /* 0x0000000210547825 */ /* 0x002fc400078e0264 */
[----:B------:R-:W4:Y:S02]  /*6950*/  LDL.64 R100, [R1+0x28] ;  /* 0x0000280001647983 */ /* 0x000f240000100a00 */
[C---:B-----5:R-:W-:Y:S02]  /*6960*/  IMAD.WIDE R86, R16.reuse, 0x2, R124 ;  /* 0x0000000210567825 */ /* 0x060fe400078e027c */
[----:B------:R-:W5:Y:S02]  /*6970*/  LDL.64 R124, [R1+0x8] ;  /* 0x00000800017c7983 */ /* 0x000f640000100a00 */
[C---:B------:R-:W-:Y:S02]  /*6980*/  IMAD.WIDE R78, R16.reuse, 0x2, R186 ;  /* 0x00000002104e7825 */ /* 0x040fe400078e02ba */
[----:B------:R-:W5:Y:S02]  /*6990*/  LDL.64 R186, [R1+0x70] ;  /* 0x0000700001ba7983 */ /* 0x000f640000100a00 */
[----:B------:R-:W-:-:S02]  /*69a0*/  IMAD.WIDE R92, R16, 0x2, R92 ;  /* 0x00000002105c7825 */ /* 0x000fc400078e025c */
[----:B------:R1:W5:Y:S02]  /*69b0*/  LDG.E.U16 R86, [R86.64] ;  /* 0x0000000456567981 */ /* 0x000364000c1e1500 */
[C---:B------:R-:W-:Y:S02]  /*69c0*/  IMAD.WIDE R96, R16.reuse, 0x2, R96 ;  /* 0x0000000210607825 */ /* 0x040fe400078e0260 */
[----:B------:R0:W5:Y:S02]  /*69d0*/  LDG.E.U16 R84, [R84.64] ;  /* 0x0000000454547981 */ /* 0x000164000c1e1500 */
[C---:B------:R-:W-:Y:S02]  /*69e0*/  IMAD.WIDE R94, R16.reuse, 0x2, R94 ;  /* 0x00000002105e7825 */ /* 0x040fe400078e025e */
[----:B------:R1:W5:Y:S04]  /*69f0*/  LDG.E.U16 R78, [R78.64] ;  /* 0x000000044e4e7981 */ /* 0x000368000c1e1500 */
[----:B0-----:R0:W5:Y:S01]  /*6a00*/  LDG.E.U16 R85, [R92.64] ;  /* 0x000000045c557981 */ /* 0x001162000c1e1500 */
[----:B------:R-:W-:-:S03]  /*6a10*/  IMAD.WIDE R102, R16, 0x2, R102 ;  /* 0x0000000210667825 */ /* 0x000fc600078e0266 */
[----:B-1----:R1:W5:Y:S01]  /*6a20*/  LDG.E.U16 R79, [R88.64] ;  /* 0x00000004584f7981 */ /* 0x002362000c1e1500 */
[----:B------:R-:W-:-:S04]  /*6a30*/  IMAD.WIDE R98, R16, 0x2, R98 ;  /* 0x0000000210627825 */ /* 0x000fc800078e0262 */
[----:B------:R-:W-:-:S04]  /*6a40*/  IMAD.WIDE R126, R16, 0x2, R126 ;  /* 0x00000002107e7825 */ /* 0x000fc800078e027e */
[----:B------:R-:W-:-:S04]  /*6a50*/  FADD R227, -R4, R171 ;  /* 0x000000ab04e37221 */ /* 0x000fc80000000100 */
[----:B------:R-:W-:-:S06]  /*6a60*/  FMUL R227, R227, 1.4426950216293334961 ;  /* 0x3fb8aa3be3e37820 */ /* 0x000fcc0000400000 */
[----:B------:R-:W0:Y:S02]  /*6a70*/  MUFU.EX2 R227, R227 ;  /* 0x000000e300e37308 */ /* 0x000e240000000800 */
[----:B0-----:R-:W-:Y:S02]  /*6a80*/  FFMA R31, R227, R31, R226 ;  /* 0x0000001fe31f7223 */ /* 0x001fe400000000e2 */
[----:B--2---:R-:W-:-:S05]  /*6a90*/  IMAD.WIDE R90, R16, 0x2, R90 ;  /* 0x00000002105a7825 */ /* 0x004fca00078e025a */
[----:B------:R3:W2:Y:S02]  /*6aa0*/  LDG.E.U16 R87, [R90.64] ;  /* 0x000000045a577981 */ /* 0x0006a4000c1e1500 */
[----:B---3--:R-:W-:-:S06]  /*6ab0*/  IMAD.WIDE R90, R16, 0x2, R182 ;  /* 0x00000002105a7825 */ /* 0x008fcc00078e02b6 */
[----:B------:R0:W3:Y:S01]  /*6ac0*/  LDG.E.U16 R90, [R90.64] ;  /* 0x000000045a5a7981 */ /* 0x0000e2000c1e1500 */
[----:B------:R-:W-:-:S03]  /*6ad0*/  IMAD.WIDE R92, R16, 0x2, R178 ;  /* 0x00000002105c7825 */ /* 0x000fc600078e02b2 */
[----:B0-----:R4:W2:Y:S04]  /*6ae0*/  LDG.E.U16 R91, [R96.64] ;  /* 0x00000004605b7981 */ /* 0x0018a8000c1e1500 */
[----:B------:R0:W2:Y:S04]  /*6af0*/  LDG.E.U16 R92, [R92.64] ;  /* 0x000000045c5c7981 */ /* 0x0000a8000c1e1500 */
[----:B0-----:R0:W2:Y:S01]  /*6b00*/  LDG.E.U16 R93, [R94.64] ;  /* 0x000000045e5d7981 */ /* 0x0010a2000c1e1500 */
[----:B----4-:R-:W-:-:S04]  /*6b10*/  IMAD.WIDE R96, R16, 0x2, R164 ;  /* 0x0000000210607825 */ /* 0x010fc800078e02a4 */
[C---:B0-----:R-:W-:Y:S02]  /*6b20*/  IMAD.WIDE R94, R16.reuse, 0x2, R174 ;  /* 0x00000002105e7825 */ /* 0x041fe400078e02ae */
[----:B------:R0:W4:Y:S04]  /*6b30*/  LDG.E.U16 R96, [R96.64] ;  /* 0x0000000460607981 */ /* 0x000128000c1e1500 */
[----:B------:R0:W2:Y:S04]  /*6b40*/  LDG.E.U16 R94, [R94.64] ;  /* 0x000000045e5e7981 */ /* 0x0000a8000c1e1500 */
[----:B0-----:R0:W2:Y:S01]  /*6b50*/  LDG.E.U16 R95, [R102.64] ;  /* 0x00000004665f7981 */ /* 0x0010a2000c1e1500 */
[----:B------:R-:W-:-:S05]  /*6b60*/  IMAD.WIDE R100, R16, 0x2, R100 ;  /* 0x0000000210647825 */ /* 0x000fca00078e0264 */
[----:B------:R1:W2:Y:S01]  /*6b70*/  LDG.E.U16 R97, [R100.64] ;  /* 0x0000000464617981 */ /* 0x0002a2000c1e1500 */
[----:B-----5:R-:W-:-:S04]  /*6b80*/  IMAD.WIDE R124, R16, 0x2, R124 ;  /* 0x00000002107c7825 */ /* 0x020fc800078e027c */
[----:B0-----:R-:W-:-:S04]  /*6b90*/  IMAD.WIDE R102, R16, 0x2, R136 ;  /* 0x0000000210667825 */ /* 0x001fc800078e0288 */
[C---:B-1----:R-:W-:Y:S02]  /*6ba0*/  IMAD.WIDE R100, R16.reuse, 0x2, R138 ;  /* 0x0000000210647825 */ /* 0x042fe400078e028a */
[----:B------:R0:W5:Y:S02]  /*6bb0*/  LDG.E.U16 R102, [R102.64] ;  /* 0x0000000466667981 */ /* 0x000164000c1e1500 */
[C---:B------:R-:W-:Y:S02]  /*6bc0*/  IMAD.WIDE R136, R16.reuse, 0x2, R248 ;  /* 0x0000000210887825 */ /* 0x040fe400078e02f8 */
[----:B------:R1:W2:Y:S02]  /*6bd0*/  LDG.E.U16 R100, [R100.64] ;  /* 0x0000000464647981 */ /* 0x0002a4000c1e1500 */
[C---:B------:R-:W-:Y:S02]  /*6be0*/  IMAD.WIDE R138, R16.reuse, 0x2, R244 ;  /* 0x00000002108a7825 */ /* 0x040fe400078e02f4 */
[----:B------:R0:W2:Y:S02]  /*6bf0*/  LDG.E.U16 R136, [R136.64] ;  /* 0x0000000488887981 */ /* 0x0000a4000c1e1500 */
[----:B------:R-:W-:-:S02]  /*6c00*/  IMAD.WIDE R88, R16, 0x2, R186 ;  /* 0x0000000210587825 */ /* 0x000fc400078e02ba */
[----:B------:R0:W2:Y:S04]  /*6c10*/  LDG.E.U16 R138, [R138.64] ;  /* 0x000000048a8a7981 */ /* 0x0000a8000c1e1500 */
[----:B-1----:R1:W2:Y:S04]  /*6c20*/  LDG.E.U16 R101, [R124.64] ;  /* 0x000000047c657981 */ /* 0x0022a8000c1e1500 */
[----:B------:R0:W2:Y:S01]  /*6c30*/  LDG.E.U16 R88, [R88.64] ;  /* 0x0000000458587981 */ /* 0x0000a2000c1e1500 */
[----:B-1----:R-:W-:-:S03]  /*6c40*/  IMAD.WIDE R124, R16, 0x2, R246 ;  /* 0x00000002107c7825 */ /* 0x002fc600078e02f6 */
[----:B0-----:R0:W2:Y:S04]  /*6c50*/  LDG.E.U16 R89, [R98.64] ;  /* 0x0000000462597981 */ /* 0x0010a8000c1e1500 */
[----:B------:R1:W2:Y:S02]  /*6c60*/  LDG.E.U16 R137, [R124.64] ;  /* 0x000000047c897981 */ /* 0x0002a4000c1e1500 */
[----:B-1----:R-:W-:-:S05]  /*6c70*/  IMAD.WIDE R124, R16, 0x2, R242 ;  /* 0x00000002107c7825 */ /* 0x002fca00078e02f2 */
[----:B------:R1:W2:Y:S01]  /*6c80*/  LDG.E.U16 R139, [R124.64] ;  /* 0x000000047c8b7981 */ /* 0x0002a2000c1e1500 */
[----:B0-----:R-:W-:-:S04]  /*6c90*/  IMAD.WIDE R98, R16, 0x2, R140 ;  /* 0x0000000210627825 */ /* 0x001fc800078e028c */
[C---:B------:R-:W-:Y:S02]  /*6ca0*/  IMAD.WIDE R140, R16.reuse, 0x2, R240 ;  /* 0x00000002108c7825 */ /* 0x040fe400078e02f0 */
[----:B------:R0:W2:Y:S02]  /*6cb0*/  LDG.E.U16 R98, [R98.64] ;  /* 0x0000000462627981 */ /* 0x0000a4000c1e1500 */
[C---:B-1----:R-:W-:Y:S02]  /*6cc0*/  IMAD.WIDE R124, R16.reuse, 0x2, R236 ;  /* 0x00000002107c7825 */ /* 0x042fe400078e02ec */
[----:B------:R1:W2:Y:S02]  /*6cd0*/  LDG.E.U16 R140, [R140.64] ;  /* 0x000000048c8c7981 */ /* 0x0002a4000c1e1500 */
[C---:B------:R-:W-:Y:S02]  /*6ce0*/  IMAD.WIDE R164, R16.reuse, 0x2, R238 ;  /* 0x0000000210a47825 */ /* 0x040fe400078e02ee */
[----:B------:R1:W2:Y:S04]  /*6cf0*/  LDG.E.U16 R168, [R124.64] ;  /* 0x000000047ca87981 */ /* 0x0002a8000c1e1500 */
[----:B0-----:R0:W2:Y:S04]  /*6d00*/  LDG.E.U16 R99, [R126.64] ;  /* 0x000000047e637981 */ /* 0x0010a8000c1e1500 */
[----:B-1----:R1:W2:Y:S01]  /*6d10*/  LDG.E.U16 R141, [R164.64] ;  /* 0x00000004a48d7981 */ /* 0x0022a2000c1e1500 */
[----:B------:R-:W-:-:S05]  /*6d20*/  IMAD.WIDE R124, R16, 0x2, R232 ;  /* 0x00000002107c7825 */ /* 0x000fca00078e02e8 */
[----:B------:R0:W2:Y:S01]  /*6d30*/  LDG.E.U16 R175, [R124.64] ;  /* 0x000000047caf7981 */ /* 0x0000a2000c1e1500 */
[----:B-1----:R-:W-:-:S05]  /*6d40*/  IMAD.WIDE R164, R16, 0x2, R228 ;  /* 0x0000000210a47825 */ /* 0x002fca00078e02e4 */
[----:B------:R1:W2:Y:S01]  /*6d50*/  LDG.E.U16 R179, [R164.64] ;  /* 0x00000004a4b37981 */ /* 0x0002a2000c1e1500 */
[----:B0-----:R-:W-:-:S05]  /*6d60*/  IMAD.WIDE R124, R16, 0x2, R224 ;  /* 0x00000002107c7825 */ /* 0x001fca00078e02e0 */
[----:B------:R0:W2:Y:S01]  /*6d70*/  LDG.E.U16 R182, [R124.64] ;  /* 0x000000047cb67981 */ /* 0x0000a2000c1e1500 */
[----:B-1----:R-:W-:-:S04]  /*6d80*/  IMAD.WIDE R164, R16, 0x2, R220 ;  /* 0x0000000210a47825 */ /* 0x002fc800078e02dc */
[C---:B------:R-:W-:Y:S01]  /*6d90*/  IMAD.WIDE R126, R16.reuse, 0x2, R250 ;  /* 0x00000002107e7825 */ /* 0x040fe200078e02fa */
[----:B------:R1:W2:Y:S03]  /*6da0*/  LDG.E.U16 R186, [R164.64] ;  /* 0x00000004a4ba7981 */ /* 0x0002a6000c1e1500 */
[C---:B0-----:R-:W-:Y:S01]  /*6db0*/  IMAD.WIDE R124, R16.reuse, 0x2, R218 ;  /* 0x00000002107c7825 */ /* 0x041fe200078e02da */
[----:B------:R0:W2:Y:S04]  /*6dc0*/  LDG.E.U16 R103, [R126.64] ;  /* 0x000000047e677981 */ /* 0x0000a8000c1e1500 */
[----:B------:R0:W2:Y:S01]  /*6dd0*/  LDG.E.U16 R187, [R124.64] ;  /* 0x000000047cbb7981 */ /* 0x0000a2000c1e1500 */
[----:B-1----:R-:W-:-:S04]  /*6de0*/  IMAD.WIDE R164, R16, 0x2, R212 ;  /* 0x0000000210a47825 */ /* 0x002fc800078e02d4 */
[C---:B0-----:R-:W-:Y:S01]  /*6df0*/  IMAD.WIDE R126, R16.reuse, 0x2, R234 ;  /* 0x00000002107e7825 */ /* 0x041fe200078e02ea */
[----:B------:R0:W2:Y:S03]  /*6e00*/  LDG.E.U16 R191, [R164.64] ;  /* 0x00000004a4bf7981 */ /* 0x0000a6000c1e1500 */
[C---:B------:R-:W-:Y:S01]  /*6e10*/  IMAD.WIDE R124, R16.reuse, 0x2, R210 ;  /* 0x00000002107c7825 */ /* 0x040fe200078e02d2 */
[----:B------:R1:W3:Y:S04]  /*6e20*/  LDG.E.U16 R174, [R126.64] ;  /* 0x000000047eae7981 */ /* 0x0002e8000c1e1500 */
[----:B------:R1:W4:Y:S01]  /*6e30*/  LDG.E.U16 R194, [R124.64] ;  /* 0x000000047cc27981 */ /* 0x000322000c1e1500 */
[----:B0-----:R-:W-:-:S04]  /*6e40*/  IMAD.WIDE R164, R16, 0x2, R204 ;  /* 0x0000000210a47825 */ /* 0x001fc800078e02cc */
[C---:B-1----:R-:W-:Y:S01]  /*6e50*/  IMAD.WIDE R126, R16.reuse, 0x2, R230 ;  /* 0x00000002107e7825 */ /* 0x042fe200078e02e6 */
[----:B------:R0:W4:Y:S03]  /*6e60*/  LDG.E.U16 R198, [R164.64] ;  /* 0x00000004a4c67981 */ /* 0x000126000c1e1500 */
[C---:B------:R-:W-:Y:S01]  /*6e70*/  IMAD.WIDE R124, R16.reuse, 0x2, R200 ;  /* 0x00000002107c7825 */ /* 0x040fe200078e02c8 */
[----:B------:R1:W5:Y:S04]  /*6e80*/  LDG.E.U16 R178, [R126.64] ;  /* 0x000000047eb27981 */ /* 0x000368000c1e1500 */
[----:B------:R1:W5:Y:S01]  /*6e90*/  LDG.E.U16 R199, [R124.64] ;  /* 0x000000047cc77981 */ /* 0x000362000c1e1500 */
[----:B0-----:R-:W-:-:S04]  /*6ea0*/  IMAD.WIDE R164, R16, 0x2, R192 ;  /* 0x0000000210a47825 */ /* 0x001fc800078e02c0 */
[C---:B-1----:R-:W-:Y:S01]  /*6eb0*/  IMAD.WIDE R126, R16.reuse, 0x2, R222 ;  /* 0x00000002107e7825 */ /* 0x042fe200078e02de */
[----:B------:R0:W5:Y:S03]  /*6ec0*/  LDG.E.U16 R203, [R164.64] ;  /* 0x00000004a4cb7981 */ /* 0x000166000c1e1500 */
[C---:B------:R-:W-:Y:S01]  /*6ed0*/  IMAD.WIDE R124, R16.reuse, 0x2, R188 ;  /* 0x00000002107c7825 */ /* 0x040fe200078e02bc */
[----:B------:R1:W5:Y:S04]  /*6ee0*/  LDG.E.U16 R183, [R126.64] ;  /* 0x000000047eb77981 */ /* 0x000368000c1e1500 */
[----:B------:R1:W5:Y:S01]  /*6ef0*/  LDG.E.U16 R206, [R124.64] ;  /* 0x000000047cce7981 */ /* 0x000362000c1e1500 */
[----:B0-----:R-:W-:-:S04]  /*6f00*/  IMAD.WIDE R164, R16, 0x2, R180 ;  /* 0x0000000210a47825 */ /* 0x001fc800078e02b4 */
[C---:B-1----:R-:W-:Y:S02]  /*6f10*/  IMAD.WIDE R126, R16.reuse, 0x2, R216 ;  /* 0x00000002107e7825 */ /* 0x042fe400078e02d8 */
[----:B------:R0:W5:Y:S02]  /*6f20*/  LDG.E.U16 R164, [R164.64] ;  /* 0x00000004a4a47981 */ /* 0x000164000c1e1500 */
[C---:B------:R-:W-:Y:S02]  /*6f30*/  IMAD.WIDE R124, R16.reuse, 0x2, R176 ;  /* 0x00000002107c7825 */ /* 0x040fe400078e02b0 */
[----:B------:R1:W5:Y:S04]  /*6f40*/  LDG.E.U16 R190, [R126.64] ;  /* 0x000000047ebe7981 */ /* 0x000368000c1e1500 */
[----:B0-----:R0:W5:Y:S01]  /*6f50*/  LDG.E.U16 R165, [R124.64] ;  /* 0x000000047ca57981 */ /* 0x001162000c1e1500 */
[----:B-1----:R-:W-:-:S05]  /*6f60*/  IMAD.WIDE R126, R16, 0x2, R208 ;  /* 0x00000002107e7825 */ /* 0x002fca00078e02d0 */
[----:B------:R1:W5:Y:S01]  /*6f70*/  LDG.E.U16 R195, [R126.64] ;  /* 0x000000047ec37981 */ /* 0x000362000c1e1500 */
[----:B0-----:R-:W-:-:S05]  /*6f80*/  IMAD.WIDE R124, R16, 0x2, R172 ;  /* 0x00000002107c7825 */ /* 0x001fca00078e02ac */
[----:B------:R0:W5:Y:S01]  /*6f90*/  LDG.E.U16 R171, [R124.64] ;  /* 0x000000047cab7981 */ /* 0x000162000c1e1500 */
[----:B-1----:R-:W-:-:S05]  /*6fa0*/  IMAD.WIDE R126, R16, 0x2, R196 ;  /* 0x00000002107e7825 */ /* 0x002fca00078e02c4 */
[----:B------:R1:W5:Y:S01]  /*6fb0*/  LDG.E.U16 R202, [R126.64] ;  /* 0x000000047eca7981 */ /* 0x000362000c1e1500 */
[----:B0-----:R-:W-:-:S05]  /*6fc0*/  IMAD.WIDE R124, R16, 0x2, R146 ;  /* 0x00000002107c7825 */ /* 0x001fca00078e0292 */
[----:B------:R0:W5:Y:S01]  /*6fd0*/  LDG.E.U16 R215, [R124.64] ;  /* 0x000000047cd77981 */ /* 0x000162000c1e1500 */
[----:B-1----:R-:W-:-:S05]  /*6fe0*/  IMAD.WIDE R126, R16, 0x2, R184 ;  /* 0x00000002107e7825 */ /* 0x002fca00078e02b8 */
[----:B------:R1:W5:Y:S01]  /*6ff0*/  LDG.E.U16 R207, [R126.64] ;  /* 0x000000047ecf7981 */ /* 0x000362000c1e1500 */
[C---:B0-----:R-:W-:Y:S02]  /*7000*/  FMUL R124, R227.reuse, R112 ;  /* 0x00000070e37c7220 */ /* 0x041fe40000400000 */
[----:B------:R-:W-:Y:S02]  /*7010*/  FMUL R125, R227, R113 ;  /* 0x00000071e37d7220 */ /* 0x000fe40000400000 */
[----:B------:R-:W-:-:S05]  /*7020*/  IMAD.WIDE R112, R16, 0x2, R144 ;  /* 0x0000000210707825 */ /* 0x000fca00078e0290 */
[----:B------:R0:W5:Y:S01]  /*7030*/  LDG.E.U16 R226, [R112.64] ;  /* 0x0000000470e27981 */ /* 0x000162000c1e1500 */
[----:B-1----:R-:W-:-:S05]  /*7040*/  IMAD.WIDE R126, R16, 0x2, R148 ;  /* 0x00000002107e7825 */ /* 0x002fca00078e0294 */
[----:B------:R1:W5:Y:S01]  /*7050*/  LDG.E.U16 R214, [R126.64] ;  /* 0x000000047ed67981 */ /* 0x000362000c1e1500 */
[----:B0-----:R-:W-:-:S04]  /*7060*/  FADD R112, -R5, R170 ;  /* 0x000000aa05707221 */ /* 0x001fc80000000100 */
[----:B------:R-:W-:Y:S01]  /*7070*/  FMUL R112, R112, 1.4426950216293334961 ;  /* 0x3fb8aa3b70707820 */ /* 0x000fe20000400000 */
[----:B-1----:R-:W0:Y:S03]  /*7080*/  LDS R126, [R252.X8+0x8100] ;  /* 0x00810000fc7e7984 */ /* 0x002e260000008800 */
[----:B------:R1:W0:Y:S02]  /*7090*/  MUFU.EX2 R127, R112 ;  /* 0x00000070007f7308 */ /* 0x0002240000000800 */
[----:B-1----:R-:W-:-:S06]  /*70a0*/  IMAD.WIDE R112, R16, 0x2, R34 ;  /* 0x0000000210707825 */ /* 0x002fcc00078e0222 */
[----:B------:R1:W5:Y:S04]  /*70b0*/  LDG.E.U16 R112, [R112.64] ;  /* 0x0000000470707981 */ /* 0x000368000c1e1500 */
[----:B-1----:R-:W1:Y:S01]  /*70c0*/  LDS R113, [R252.X8+0x8200] ;  /* 0x00820000fc717984 */ /* 0x002e620000008800 */
[C---:B0-----:R-:W-:Y:S02]  /*70d0*/  FFMA R12, R127.reuse, R12, R126 ;  /* 0x0000000c7f0c7223 */ /* 0x041fe4000000007e */
[----:B------:R-:W-:Y:S02]  /*70e0*/  FMUL R126, R127, R114 ;  /* 0x000000727f7e7220 */ /* 0x000fe40000400000 */
[----:B------:R-:W-:-:S04]  /*70f0*/  FADD R114, -R6, R169 ;  /* 0x000000a906727221 */ /* 0x000fc80000000100 */
[----:B------:R-:W-:-:S06]  /*7100*/  FMUL R114, R114, 1.4426950216293334961 ;  /* 0x3fb8aa3b72727820 */ /* 0x000fcc0000400000 */
[----:B------:R-:W1:Y:S01]  /*7110*/  MUFU.EX2 R114, R114 ;  /* 0x0000007200727308 */ /* 0x000e620000000800 */
[C---:B------:R-:W-:Y:S02]  /*7120*/  FMUL R106, R127.reuse, R106 ;  /* 0x0000006a7f6a7220 */ /* 0x040fe40000400000 */
[C---:B------:R-:W-:Y:S02]  /*7130*/  FMUL R107, R127.reuse, R107 ;  /* 0x0000006b7f6b7220 */ /* 0x040fe40000400000 */
[----:B-1----:R-:W-:Y:S02]  /*7140*/  FFMA R13, R114, R13, R113 ;  /* 0x0000000d720d7223 */ /* 0x002fe40000000071 */
[----:B------:R-:W0:Y:S01]  /*7150*/  LDS R113, [R252.X8+0x8300] ;  /* 0x00830000fc717984 */ /* 0x000e220000008800 */
[C---:B------:R-:W-:Y:S02]  /*7160*/  FMUL R110, R127.reuse, R110 ;  /* 0x0000006e7f6e7220 */ /* 0x040fe40000400000 */
[----:B------:R-:W-:-:S02]  /*7170*/  FMUL R111, R127, R111 ;  /* 0x0000006f7f6f7220 */ /* 0x000fc40000400000 */
[C---:B------:R-:W-:Y:S02]  /*7180*/  FMUL R134, R127.reuse, R134 ;  /* 0x000000867f867220 */ /* 0x040fe40000400000 */
[C---:B------:R-:W-:Y:S02]  /*7190*/  FMUL R135, R127.reuse, R135 ;  /* 0x000000877f877220 */ /* 0x040fe40000400000 */
[----:B------:R-:W-:Y:S02]  /*71a0*/  FMUL R127, R127, R115 ;  /* 0x000000737f7f7220 */ /* 0x000fe40000400000 */
[----:B------:R-:W-:-:S04]  /*71b0*/  FADD R115, -R7, R160 ;  /* 0x000000a007737221 */ /* 0x000fc80000000100 */
[----:B------:R-:W-:-:S06]  /*71c0*/  FMUL R115, R115, 1.4426950216293334961 ;  /* 0x3fb8aa3b73737820 */ /* 0x000fcc0000400000 */
[----:B------:R-:W0:Y:S01]  /*71d0*/  MUFU.EX2 R115, R115 ;  /* 0x0000007300737308 */ /* 0x000e220000000800 */
[C---:B------:R-:W-:Y:S01]  /*71e0*/  FMUL R120, R114.reuse, R120 ;  /* 0x0000007872787220 */ /* 0x040fe20000400000 */
[----:B------:R-:W-:Y:S01]  /*71f0*/  F2FP.BF16.PACK_AB R153, R153, R152 ;  /* 0x000000989999723e */ /* 0x000fe200000010ff */
[C---:B------:R-:W-:Y:S01]  /*7200*/  FMUL R121, R114.reuse, R121 ;  /* 0x0000007972797220 */ /* 0x040fe20000400000 */
[----:B------:R-:W-:Y:S01]  /*7210*/  LDS R152, [R252.X8+0x8500] ;  /* 0x00850000fc987984 */ /* 0x000fe20000008800 */
[C---:B------:R-:W-:Y:S02]  /*7220*/  FMUL R116, R114.reuse, R116 ;  /* 0x0000007472747220 */ /* 0x040fe40000400000 */
[C---:B------:R-:W-:Y:S02]  /*7230*/  FMUL R117, R114.reuse, R117 ;  /* 0x0000007572757220 */ /* 0x040fe40000400000 */
[C---:B------:R-:W-:Y:S02]  /*7240*/  FMUL R36, R114.reuse, R36 ;  /* 0x0000002472247220 */ /* 0x040fe40000400000 */
[----:B------:R-:W-:-:S02]  /*7250*/  FMUL R37, R114, R37 ;  /* 0x0000002572257220 */ /* 0x000fc40000400000 */
[C---:B------:R-:W-:Y:S02]  /*7260*/  FMUL R40, R114.reuse, R40 ;  /* 0x0000002872287220 */ /* 0x040fe40000400000 */
[----:B------:R-:W-:Y:S02]  /*7270*/  FMUL R41, R114, R41 ;  /* 0x0000002972297220 */ /* 0x000fe40000400000 */
[----:B------:R-:W-:Y:S01]  /*7280*/  LDS R114, [R252.X8+0x8400] ;  /* 0x00840000fc727984 */ /* 0x000fe20000008800 */
[----:B0-----:R-:W-:Y:S01]  /*7290*/  FFMA R14, R115, R14, R113 ;  /* 0x0000000e730e7223 */ /* 0x001fe20000000071 */
[----:B------:R-:W-:Y:S02]  /*72a0*/  F2FP.BF16.PACK_AB R113, R151, R150 ;  /* 0x000000969771723e */ /* 0x000fe400000010ff */
[----:B------:R-:W-:Y:S04]  /*72b0*/  LDS R151, [R252.X8+0x8600] ;  /* 0x00860000fc977984 */ /* 0x000fe80000008800 */
[----:B------:R-:W-:Y:S04]  /*72c0*/  LDS R150, [R252.X8+0x8700] ;  /* 0x00870000fc967984 */ /* 0x000fe80000008800 */
[----:B------:R-:W-:Y:S01]  /*72d0*/  BAR.SYNC.DEFER_BLOCKING 0x0 ;  /* 0x0000000000007b1d */ /* 0x000fe20000010000 */
[----:B------:R-:W-:-:S02]  /*72e0*/  F2FP.BF16.PACK_AB R167, R167, R158 ;  /* 0x0000009ea7a7723e */ /* 0x000fc400000010ff */
[----:B------:R-:W-:Y:S02]  /*72f0*/  F2FP.BF16.PACK_AB R162, R162, R166 ;  /* 0x000000a6a2a2723e */ /* 0x000fe400000010ff */
[----:B------:R-:W-:Y:S02]  /*7300*/  F2FP.BF16.PACK_AB R159, R161, R159 ;  /* 0x0000009fa19f723e */ /* 0x000fe400000010ff */
[----:B------:R-:W-:Y:S02]  /*7310*/  F2FP.BF16.PACK_AB R142, R143, R142 ;  /* 0x0000008e8f8e723e */ /* 0x000fe400000010ff */
[----:B------:R-:W-:Y:S02]  /*7320*/  F2FP.BF16.PACK_AB R154, R156, R154 ;  /* 0x0000009a9c9a723e */ /* 0x000fe400000010ff */
[----:B------:R-:W-:Y:S01]  /*7330*/  F2FP.BF16.PACK_AB R155, R155, R157 ;  /* 0x0000009d9b9b723e */ /* 0x000fe200000010ff */
        /* <DEDUP_REMOVED lines=8> */
[----:B--2---:R-:W-:Y:S04]  /*73c0*/  STS.U16 [R2+0xa000], R88 ;  /* 0x00a0005802007388 */ /* 0x004fe80000000400 */
[----:B---3--:R-:W-:Y:S04]  /*73d0*/  STS.U16 [R2+0xa400], R90 ;  /* 0x00a4005a02007388 */ /* 0x008fe80000000400 */
[----:B------:R-:W-:Y:S04]  /*73e0*/  STS.U16 [R2+0xa800], R92 ;  /* 0x00a8005c02007388 */ /* 0x000fe80000000400 */
[----:B------:R-:W-:Y:S04]  /*73f0*/  STS.U16 [R2+0xac00], R94 ;  /* 0x00ac005e02007388 */ /* 0x000fe80000000400 */
[----:B----4-:R-:W-:Y:S04]  /*7400*/  STS.U16 [R2+0xb000], R96 ;  /* 0x00b0006002007388 */ /* 0x010fe80000000400 */
[----:B------:R-:W-:Y:S04]  /*7410*/  STS.U16 [R2+0xb400], R98 ;  /* 0x00b4006202007388 */ /* 0x000fe80000000400 */
[----:B------:R-:W-:Y:S04]  /*7420*/  STS.U16 [R2+0xb800], R100 ;  /* 0x00b8006402007388 */ /* 0x000fe80000000400 */
[----:B-----5:R-:W-:Y:S04]  /*7430*/  STS.U16 [R2+0xbc00], R102 ;  /* 0x00bc006602007388 */ /* 0x020fe80000000400 */
        /* <DEDUP_REMOVED lines=48> */
[----:B------:R-:W-:Y:S04]  /*7740*/  STS [R20+0x10000], R167 ;  /* 0x010000a714007388 */ /* 0x000fe80000000800 */
[----:B------:R-:W-:Y:S04]  /*7750*/  STS [R20+0x10400], R162 ;  /* 0x010400a214007388 */ /* 0x000fe80000000800 */
[----:B------:R-:W-:Y:S04]  /*7760*/  STS [R20+0x10800], R159 ;  /* 0x0108009f14007388 */ /* 0x000fe80000000800 */
[----:B------:R-:W-:Y:S04]  /*7770*/  STS [R20+0x10c00], R142 ;  /* 0x010c008e14007388 */ /* 0x000fe80000000800 */
[----:B------:R-:W-:Y:S04]  /*7780*/  STS [R20+0x11000], R113 ;  /* 0x0110007114007388 */ /* 0x000fe80000000800 */
[----:B------:R-:W-:Y:S04]  /*7790*/  STS [R20+0x11400], R153 ;  /* 0x0114009914007388 */ /* 0x000fe80000000800 */
[----:B------:R-:W-:Y:S04]  /*77a0*/  STS [R20+0x11800], R154 ;  /* 0x0118009a14007388 */ /* 0x000fe80000000800 */
[----:B------:R-:W-:Y:S04]  /*77b0*/  STS [R20+0x11c00], R155 ;  /* 0x011c009b14007388 */ /* 0x000fe80000000800 */
[----:B------:R-:W-:Y:S06]  /*77c0*/  BAR.SYNC.DEFER_BLOCKING 0x0 ;  /* 0x0000000000007b1d */ /* 0x000fec0000010000 */
[----:B------:R-:W-:Y:S04]  /*77d0*/  LDSM.16.M88.4 R76, [R22+0x8000] ;  /* 0x00800000164c783b */ /* 0x000fe80000000200 */
[----:B------:R-:W-:Y:S04]  /*77e0*/  LDSM.16.M88.4 R88, [R22+0xa000] ;  /* 0x00a000001658783b */ /* 0x000fe80000000200 */
[----:B------:R-:W-:Y:S04]  /*77f0*/  LDSM.16.M88.4 R96, [R22+0xc000] ;  /* 0x00c000001660783b */ /* 0x000fe80000000200 */
[----:B------:R-:W-:Y:S04]  /*7800*/  LDSM.16.M88.4 R100, [R22+0xe000] ;  /* 0x00e000001664783b */ /* 0x000fe80000000200 */
[----:B------:R-:W0:Y:S04]  /*7810*/  LDSM.16.M88.4 R80, [R26+0x10800] ;  /* 0x010800001a50783b */ /* 0x000e280000000200 */
[----:B------:R-:W1:Y:S01]  /*7820*/  LDSM.16.M88.4 R72, [R26+0x11000] ;  /* 0x011000001a48783b */ /* 0x000e620000000200 */
[----:B------:R-:W-:-:S02]  /*7830*/  FMUL R122, R115, R122 ;  /* 0x0000007a737a7220 */ /* 0x000fc40000400000 */
[C---:B------:R-:W-:Y:S01]  /*7840*/  FMUL R123, R115.reuse, R123 ;  /* 0x0000007b737b7220 */ /* 0x040fe20000400000 */
[----:B------:R-:W2:Y:S01]  /*7850*/  LDSM.16.M88.4 R84, [R26+0x10000] ;  /* 0x010000001a54783b */ /* 0x000ea20000000200 */
[C---:B------:R-:W-:Y:S02]  /*7860*/  FMUL R118, R115.reuse, R118 ;  /* 0x0000007673767220 */ /* 0x040fe40000400000 */
[C---:B------:R-:W-:Y:S02]  /*7870*/  FMUL R119, R115.reuse, R119 ;  /* 0x0000007773777220 */ /* 0x040fe40000400000 */
[C---:B------:R-:W-:Y:S02]  /*7880*/  FMUL R38, R115.reuse, R38 ;  /* 0x0000002673267220 */ /* 0x040fe40000400000 */
[C---:B------:R-:W-:Y:S02]  /*7890*/  FMUL R39, R115.reuse, R39 ;  /* 0x0000002773277220 */ /* 0x040fe40000400000 */
[----:B------:R-:W-:-:S02]  /*78a0*/  FMUL R42, R115, R42 ;  /* 0x0000002a732a7220 */ /* 0x000fc40000400000 */
[----:B------:R-:W-:Y:S02]  /*78b0*/  FMUL R43, R115, R43 ;  /* 0x0000002b732b7220 */ /* 0x000fe40000400000 */
[----:B------:R-:W-:Y:S02]  /*78c0*/  FADD R158, -R8, R163 ;  /* 0x000000a3089e7221 */ /* 0x000fe40000000100 */
[----:B------:R-:W-:Y:S02]  /*78d0*/  FADD R18, -R9, R18 ;  /* 0x0000001209127221 */ /* 0x000fe40000000100 */
[----:B------:R-:W-:Y:S02]  /*78e0*/  FMUL R158, R158, 1.4426950216293334961 ;  /* 0x3fb8aa3b9e9e7820 */ /* 0x000fe40000400000 */
[----:B------:R-:W-:-:S04]  /*78f0*/  FMUL R18, R18, 1.4426950216293334961 ;  /* 0x3fb8aa3b12127820 */ /* 0x000fc80000400000 */
[----:B------:R-:W3:Y:S01]  /*7900*/  MUFU.EX2 R158, R158 ;  /* 0x0000009e009e7308 */ /* 0x000ee20000000800 */
[C---:B0-----:R-:W-:Y:S07]  /*7910*/  HMMA.16816.F32.BF16 R120, R80.reuse, R76, R120 ;  /* 0x0000004c5078723c */ /* 0x041fee0000041878 */
[----:B------:R-:W0:Y:S01]  /*7920*/  MUFU.EX2 R18, R18 ;  /* 0x0000001200127308 */ /* 0x000e220000000800 */
[C---:B------:R-:W-:Y:S08]  /*7930*/  HMMA.16816.F32.BF16 R116, R80.reuse, R88, R116 ;  /* 0x000000585074723c */ /* 0x040ff00000041874 */
[C---:B------:R-:W-:Y:S08]  /*7940*/  HMMA.16816.F32.BF16 R36, R80.reuse, R96, R36 ;  /* 0x000000605024723c */ /* 0x040ff00000041824 */
[----:B------:R-:W-:Y:S07]  /*7950*/  HMMA.16816.F32.BF16 R40, R80, R100, R40 ;  /* 0x000000645028723c */ /* 0x000fee0000041828 */
[----:B------:R-:W-:-:S02]  /*7960*/  FADD R80, -R10, R27 ;  /* 0x0000001b0a507221 */ /* 0x000fc40000000100 */
[----:B------:R-:W-:Y:S02]  /*7970*/  FADD R27, -R11, R29 ;  /* 0x0000001d0b1b7221 */ /* 0x000fe40000000100 */
[----:B------:R-:W-:Y:S02]  /*7980*/  FMUL R29, R80, 1.4426950216293334961 ;  /* 0x3fb8aa3b501d7820 */ /* 0x000fe40000400000 */
[----:B------:R-:W-:-:S04]  /*7990*/  FMUL R27, R27, 1.4426950216293334961 ;  /* 0x3fb8aa3b1b1b7820 */ /* 0x000fc80000400000 */
[----:B------:R-:W4:Y:S08]  /*79a0*/  MUFU.EX2 R29, R29 ;  /* 0x0000001d001d7308 */ /* 0x000f300000000800 */
[----:B------:R-:W5:Y:S01]  /*79b0*/  MUFU.EX2 R27, R27 ;  /* 0x0000001b001b7308 */ /* 0x000f620000000800 */
[C---:B---3--:R-:W-:Y:S02]  /*79c0*/  FFMA R15, R158.reuse, R15, R114 ;  /* 0x0000000f9e0f7223 */ /* 0x048fe40000000072 */
[C---:B------:R-:W-:Y:S01]  /*79d0*/  FMUL R44, R158.reuse, R44 ;  /* 0x0000002c9e2c7220 */ /* 0x040fe20000400000 */
[----:B------:R-:W3:Y:S01]  /*79e0*/  LDSM.16.M88.4 R112, [R26+0x11800] ;  /* 0x011800001a70783b */ /* 0x000ee20000000200 */
[----:B------:R-:W-:-:S02]  /*79f0*/  FMUL R45, R158, R45 ;  /* 0x0000002d9e2d7220 */ /* 0x000fc40000400000 */
[C---:B0-----:R-:W-:Y:S02]  /*7a00*/  FMUL R46, R18.reuse, R46 ;  /* 0x0000002e122e7220 */ /* 0x041fe40000400000 */
[----:B------:R-:W-:Y:S02]  /*7a10*/  FMUL R47, R18, R47 ;  /* 0x0000002f122f7220 */ /* 0x000fe40000400000 */
[C---:B------:R-:W-:Y:S02]  /*7a20*/  FMUL R48, R158.reuse, R48 ;  /* 0x000000309e307220 */ /* 0x040fe40000400000 */
[----:B------:R-:W-:Y:S02]  /*7a30*/  FMUL R49, R158, R49 ;  /* 0x000000319e317220 */ /* 0x000fe40000400000 */
[C---:B------:R-:W-:Y:S02]  /*7a40*/  FMUL R50, R18.reuse, R50 ;  /* 0x0000003212327220 */ /* 0x040fe40000400000 */
[----:B------:R-:W-:-:S02]  /*7a50*/  FMUL R51, R18, R51 ;  /* 0x0000003312337220 */ /* 0x000fc40000400000 */
[C---:B------:R-:W-:Y:S02]  /*7a60*/  FMUL R60, R158.reuse, R60 ;  /* 0x0000003c9e3c7220 */ /* 0x040fe40000400000 */
        /* <DEDUP_REMOVED lines=8> */
[C---:B------:R-:W-:Y:S02]  /*7af0*/  FMUL R105, R227.reuse, R105 ;  /* 0x00000069e3697220 */ /* 0x040fe40000400000 */
[C---:B------:R-:W-:Y:S02]  /*7b00*/  FMUL R108, R227.reuse, R108 ;  /* 0x0000006ce36c7220 */ /* 0x040fe40000400000 */
[----:B------:R-:W-:-:S02]  /*7b10*/  FMUL R109, R227, R109 ;  /* 0x0000006de36d7220 */ /* 0x000fc40000400000 */
[C---:B------:R-:W-:Y:S02]  /*7b20*/  FMUL R132, R227.reuse, R132 ;  /* 0x00000084e3847220 */ /* 0x040fe40000400000 */
[----:B------:R-:W-:Y:S01]  /*7b30*/  FMUL R133, R227, R133 ;  /* 0x00000085e3857220 */ /* 0x000fe20000400000 */
[----:B------:R-:W-:Y:S01]  /*7b40*/  LOP3.LUT R227, R26, 0x20, RZ, 0x3c, !PT ;  /* 0x000000201ae37812 */ /* 0x000fe200078e3cff */
[C---:B-1----:R-:W-:Y:S01]  /*7b50*/  HMMA.16816.F32.BF16 R44, R72.reuse, R76, R44 ;  /* 0x0000004c482c723c */ /* 0x042fe2000004182c */
[C---:B----4-:R-:W-:Y:S02]  /*7b60*/  FMUL R80, R29.reuse, R52 ;  /* 0x000000341d507220 */ /* 0x050fe40000400000 */
[----:B------:R-:W-:Y:S01]  /*7b70*/  FMUL R81, R29, R53 ;  /* 0x000000351d517220 */ /* 0x000fe20000400000 */
[----:B------:R-:W-:Y:S01]  /*7b80*/  LDSM.16.M88.4 R136, [R227+0x11800] ;  /* 0x01180000e388783b */ /* 0x000fe20000000200 */
[C---:B-----5:R-:W-:Y:S02]  /*7b90*/  FMUL R82, R27.reuse, R54 ;  /* 0x000000361b527220 */ /* 0x060fe40000400000 */
[----:B------:R-:W-:Y:S01]  /*7ba0*/  FMUL R83, R27, R55 ;  /* 0x000000371b537220 */ /* 0x000fe20000400000 */
[C---:B------:R-:W-:Y:S01]  /*7bb0*/  HMMA.16816.F32.BF16 R48, R72.reuse, R88, R48 ;  /* 0x000000584830723c */ /* 0x040fe20000041830 */
[----:B------:R-:W0:Y:S07]  /*7bc0*/  LDSM.16.M88.4 R52, [R227+0x10800] ;  /* 0x01080000e334783b */ /* 0x000e2e0000000200 */
[C---:B------:R-:W-:Y:S08]  /*7bd0*/  HMMA.16816.F32.BF16 R60, R72.reuse, R96, R60 ;  /* 0x00000060483c723c */ /* 0x040ff0000004183c */
[----:B------:R-:W-:Y:S01]  /*7be0*/  HMMA.16816.F32.BF16 R68, R72, R100, R68 ;  /* 0x000000644844723c */ /* 0x000fe20000041844 */
[----:B------:R-:W1:Y:S07]  /*7bf0*/  LDSM.16.M88.4 R72, [R227+0x11000] ;  /* 0x01100000e348783b */ /* 0x000e6e0000000200 */
[C---:B--2---:R-:W-:Y:S08]  /*7c00*/  HMMA.16816.F32.BF16 R104, R84.reuse, R76, R104 ;  /* 0x0000004c5468723c */ /* 0x044ff00000041868 */
[C---:B------:R-:W-:Y:S08]  /*7c10*/  HMMA.16816.F32.BF16 R108, R84.reuse, R88, R108 ;  /* 0x00000058546c723c */ /* 0x040ff0000004186c */
[C---:B------:R-:W-:Y:S08]  /*7c20*/  HMMA.16816.F32.BF16 R132, R84.reuse, R96, R132 ;  /* 0x000000605484723c */ /* 0x040ff00000041884 */
[----:B------:R-:W-:Y:S01]  /*7c30*/  HMMA.16816.F32.BF16 R124, R84, R100, R124 ;  /* 0x00000064547c723c */ /* 0x000fe2000004187c */
[----:B------:R2:W4:Y:S01]  /*7c40*/  LDSM.16.M88.4 R84, [R227+0x10000] ;  /* 0x01000000e354783b */ /* 0x0005220000000200 */
[----:B------:R-:W-:-:S02]  /*7c50*/  FMUL R92, R29, R56 ;  /* 0x000000381d5c7220 */ /* 0x000fc40000400000 */
[----:B------:R-:W-:Y:S02]  /*7c60*/  FMUL R93, R29, R57 ;  /* 0x000000391d5d7220 */ /* 0x000fe40000400000 */
[C---:B------:R-:W-:Y:S02]  /*7c70*/  FMUL R94, R27.reuse, R58 ;  /* 0x0000003a1b5e7220 */ /* 0x040fe40000400000 */
[----:B------:R-:W-:Y:S01]  /*7c80*/  FMUL R95, R27, R59 ;  /* 0x0000003b1b5f7220 */ /* 0x000fe20000400000 */
[----:B---3--:R-:W-:Y:S01]  /*7c90*/  HMMA.16816.F32.BF16 R80, R112, R76, R80 ;  /* 0x0000004c7050723c */ /* 0x008fe20000041850 */
[C---:B------:R-:W-:Y:S02]  /*7ca0*/  FMUL R140, R29.reuse, R64 ;  /* 0x000000401d8c7220 */ /* 0x040fe40000400000 */
[----:B------:R-:W-:Y:S02]  /*7cb0*/  FMUL R141, R29, R65 ;  /* 0x000000411d8d7220 */ /* 0x000fe40000400000 */
[----:B------:R-:W-:-:S02]  /*7cc0*/  FMUL R142, R27, R66 ;  /* 0x000000421b8e7220 */ /* 0x000fc40000400000 */
[----:B------:R-:W-:Y:S01]  /*7cd0*/  FMUL R143, R27, R67 ;  /* 0x000000431b8f7220 */ /* 0x000fe20000400000 */
[C---:B------:R-:W-:Y:S01]  /*7ce0*/  HMMA.16816.F32.BF16 R92, R112.reuse, R88, R92 ;  /* 0x00000058705c723c */ /* 0x040fe2000004185c */
[C---:B------:R-:W-:Y:S02]  /*7cf0*/  FMUL R128, R29.reuse, R128 ;  /* 0x000000801d807220 */ /* 0x040fe40000400000 */
[----:B------:R-:W-:Y:S02]  /*7d00*/  FMUL R129, R29, R129 ;  /* 0x000000811d817220 */ /* 0x000fe40000400000 */
[C---:B------:R-:W-:Y:S02]  /*7d10*/  FMUL R130, R27.reuse, R130 ;  /* 0x000000821b827220 */ /* 0x040fe40000400000 */
[----:B------:R-:W-:Y:S01]  /*7d20*/  FMUL R131, R27, R131 ;  /* 0x000000831b837220 */ /* 0x000fe20000400000 */
[----:B--2---:R-:W-:Y:S02]  /*7d30*/  LOP3.LUT R227, R26, 0x40, RZ, 0x3c, !PT ;  /* 0x000000401ae37812 */ /* 0x004fe400078e3cff */
[----:B------:R-:W-:Y:S01]  /*7d40*/  LOP3.LUT R170, R22, 0x40, RZ, 0x3c, !PT ;  /* 0x0000004016aa7812 */ /* 0x000fe200078e3cff */
[C---:B------:R-:W-:Y:S04]  /*7d50*/  HMMA.16816.F32.BF16 R140, R112.reuse, R96, R140 ;  /* 0x00000060708c723c */ /* 0x040fe8000004188c */
[----:B------:R-:W-:Y:S04]  /*7d60*/  LDSM.16.M88.4 R56, [R170+0xa000] ;  /* 0x00a00000aa38783b */ /* 0x000fe80000000200 */
[----:B------:R-:W-:Y:S01]  /*7d70*/  HMMA.16816.F32.BF16 R112, R112, R100, R128 ;  /* 0x000000647070723c */ /* 0x000fe20000041880 */
[----:B------:R-:W-:Y:S04]  /*7d80*/  LDSM.16.M88.4 R128, [R227+0x10000] ;  /* 0x01000000e380783b */ /* 0x000fe80000000200 */
[----:B------:R-:W-:Y:S03]  /*7d90*/  LDSM.16.M88.4 R64, [R170+0xc000] ;  /* 0x00c00000aa40783b */ /* 0x000fe60000000200 */
[C---:B0-----:R-:W-:Y:S08]  /*7da0*/  HMMA.16816.F32.BF16 R120, R52.reuse, R78, R120 ;  /* 0x0000004e3478723c */ /* 0x041ff00000041878 */
[C---:B------:R-:W-:Y:S08]  /*7db0*/  HMMA.16816.F32.BF16 R116, R52.reuse, R90, R116 ;  /* 0x0000005a3474723c */ /* 0x040ff00000041874 */
[C---:B------:R-:W-:Y:S08]  /*7dc0*/  HMMA.16816.F32.BF16 R36, R52.reuse, R98, R36 ;  /* 0x000000623424723c */ /* 0x040ff00000041824 */
[----:B------:R-:W-:Y:S01]  /*7dd0*/  HMMA.16816.F32.BF16 R40, R52, R102, R40 ;  /* 0x000000663428723c */ /* 0x000fe20000041828 */
[----:B------:R-:W0:Y:S07]  /*7de0*/  LDSM.16.M88.4 R52, [R170+0x8000] ;  /* 0x00800000aa34783b */ /* 0x000e2e0000000200 */
[C---:B-1----:R-:W-:Y:S08]  /*7df0*/  HMMA.16816.F32.BF16 R44, R72.reuse, R78, R44 ;  /* 0x0000004e482c723c */ /* 0x042ff0000004182c */
[C---:B------:R-:W-:Y:S08]  /*7e00*/  HMMA.16816.F32.BF16 R48, R72.reuse, R90, R48 ;  /* 0x0000005a4830723c */ /* 0x040ff00000041830 */
[C---:B------:R-:W-:Y:S08]  /*7e10*/  HMMA.16816.F32.BF16 R60, R72.reuse, R98, R60 ;  /* 0x00000062483c723c */ /* 0x040ff0000004183c */
[----:B------:R-:W-:Y:S01]  /*7e20*/  HMMA.16816.F32.BF16 R68, R72, R102, R68 ;  /* 0x000000664844723c */ /* 0x000fe20000041844 */
[----:B------:R-:W1:Y:S07]  /*7e30*/  LDSM.16.M88.4 R72, [R170+0xe000] ;  /* 0x00e00000aa48783b */ /* 0x000e6e0000000200 */
[C---:B----4-:R-:W-:Y:S08]  /*7e40*/  HMMA.16816.F32.BF16 R104, R84.reuse, R78, R104 ;  /* 0x0000004e5468723c */ /* 0x050ff00000041868 */
[C---:B------:R-:W-:Y:S08]  /*7e50*/  HMMA.16816.F32.BF16 R108, R84.reuse, R90, R108 ;  /* 0x0000005a546c723c */ /* 0x040ff0000004186c */
[C---:B------:R-:W-:Y:S08]  /*7e60*/  HMMA.16816.F32.BF16 R132, R84.reuse, R98, R132 ;  /* 0x000000625484723c */ /* 0x040ff00000041884 */
[----:B------:R-:W-:Y:S01]  /*7e70*/  HMMA.16816.F32.BF16 R124, R84, R102, R124 ;  /* 0x00000066547c723c */ /* 0x000fe2000004187c */
[----:B------:R-:W-:Y:S07]  /*7e80*/  LDSM.16.M88.4 R84, [R227+0x11000] ;  /* 0x01100000e354783b */ /* 0x000fee0000000200 */
[C---:B------:R-:W-:Y:S01]  /*7e90*/  HMMA.16816.F32.BF16 R76, R136.reuse, R78, R80 ;  /* 0x0000004e884c723c */ /* 0x040fe20000041850 */
[----:B------:R-:W2:Y:S07]  /*7ea0*/  LDSM.16.M88.4 R80, [R227+0x10800] ;  /* 0x01080000e350783b */ /* 0x000eae0000000200 */
[C---:B------:R-:W-:Y:S01]  /*7eb0*/  HMMA.16816.F32.BF16 R88, R136.reuse, R90, R92 ;  /* 0x0000005a8858723c */ /* 0x040fe2000004185c */
[----:B------:R3:W4:Y:S07]  /*7ec0*/  LDSM.16.M88.4 R92, [R227+0x11800] ;  /* 0x01180000e35c783b */ /* 0x00072e0000000200 */
[----:B------:R-:W-:Y:S01]  /*7ed0*/  HMMA.16816.F32.BF16 R96, R136, R98, R140 ;  /* 0x000000628860723c */ /* 0x000fe2000004188c */
[----:B---3--:R-:W-:-:S05]  /*7ee0*/  LOP3.LUT R227, R26, 0x60, RZ, 0x3c, !PT ;  /* 0x000000601ae37812 */ /* 0x008fca00078e3cff */
[----:B------:R-:W-:Y:S02]  /*7ef0*/  LDSM.16.M88.4 R140, [R227+0x10800] ;  /* 0x01080000e38c783b */ /* 0x000fe40000000200 */
[----:B------:R-:W-:Y:S02]  /*7f00*/  HMMA.16816.F32.BF16 R100, R136, R102, R112 ;  /* 0x000000668864723c */ /* 0x000fe40000041870 */
[----:B------:R-:W3:Y:S04]  /*7f10*/  LDSM.16.M88.4 R112, [R227+0x10000] ;  /* 0x01000000e370783b */ /* 0x000ee80000000200 */
[----:B------:R-:W5:Y:S02]  /*7f20*/  LDSM.16.M88.4 R136, [R227+0x11000] ;  /* 0x01100000e388783b */ /* 0x000f640000000200 */
[C---:B0-----:R-:W-:Y:S08]  /*7f30*/  HMMA.16816.F32.BF16 R104, R128.reuse, R52, R104 ;  /* 0x000000348068723c */ /* 0x041ff00000041868 */
[C---:B------:R-:W-:Y:S08]  /*7f40*/  HMMA.16816.F32.BF16 R108, R128.reuse, R56, R108 ;  /* 0x00000038806c723c */ /* 0x040ff0000004186c */
[C---:B------:R-:W-:Y:S08]  /*7f50*/  HMMA.16816.F32.BF16 R132, R128.reuse, R64, R132 ;  /* 0x000000408084723c */ /* 0x040ff00000041884 */
[----:B-1----:R-:W-:Y:S01]  /*7f60*/  HMMA.16816.F32.BF16 R124, R128, R72, R124 ;  /* 0x00000048807c723c */ /* 0x002fe2000004187c */
[----:B------:R-:W0:Y:S07]  /*7f70*/  LDSM.16.M88.4 R128, [R227+0x11800] ;  /* 0x01180000e380783b */ /* 0x000e2e0000000200 */
[C---:B--2---:R-:W-:Y:S08]  /*7f80*/  HMMA.16816.F32.BF16 R120, R80.reuse, R52, R120 ;  /* 0x000000345078723c */ /* 0x044ff00000041878 */
[C---:B------:R-:W-:Y:S08]  /*7f90*/  HMMA.16816.F32.BF16 R116, R80.reuse, R56, R116 ;  /* 0x000000385074723c */ /* 0x040ff00000041874 */
[----:B------:R-:W-:Y:S08]  /*7fa0*/  HMMA.16816.F32.BF16 R36, R80, R64, R36 ;  /* 0x000000405024723c */ /* 0x000ff00000041824 */
[C---:B------:R-:W-:Y:S08]  /*7fb0*/  HMMA.16816.F32.BF16 R44, R84.reuse, R52, R44 ;  /* 0x00000034542c723c */ /* 0x040ff0000004182c */
[C---:B------:R-:W-:Y:S08]  /*7fc0*/  HMMA.16816.F32.BF16 R48, R84.reuse, R56, R48 ;  /* 0x000000385430723c */ /* 0x040ff00000041830 */
[----:B------:R-:W-:Y:S08]  /*7fd0*/  HMMA.16816.F32.BF16 R60, R84, R64, R60 ;  /* 0x00000040543c723c */ /* 0x000ff0000004183c */
[C---:B----4-:R-:W-:Y:S08]  /*7fe0*/  HMMA.16816.F32.BF16 R76, R92.reuse, R52, R76 ;  /* 0x000000345c4c723c */ /* 0x050ff0000004184c */
[C---:B------:R-:W-:Y:S08]  /*7ff0*/  HMMA.16816.F32.BF16 R88, R92.reuse, R56, R88 ;  /* 0x000000385c58723c */ /* 0x040ff00000041858 */
[----:B------:R-:W-:Y:S08]  /*8000*/  HMMA.16816.F32.BF16 R96, R92, R64, R96 ;  /* 0x000000405c60723c */ /* 0x000ff00000041860 */
[-C--:B------:R-:W-:Y:S08]  /*8010*/  HMMA.16816.F32.BF16 R40, R80, R72.reuse, R40 ;  /* 0x000000485028723c */ /* 0x080ff00000041828 */
[-C--:B------:R-:W-:Y:S08]  /*8020*/  HMMA.16816.F32.BF16 R68, R84, R72.reuse, R68 ;  /* 0x000000485444723c */ /* 0x080ff00000041844 */
[----:B------:R-:W-:Y:S01]  /*8030*/  HMMA.16816.F32.BF16 R100, R92, R72, R100 ;  /* 0x000000485c64723c */ /* 0x000fe20000041864 */
[----:B------:R-:W-:-:S04]  /*8040*/  IADD3 R24, R24, 0x40, RZ ;  /* 0x0000004018187810 */ /* 0x000fc80007ffe0ff */
[----:B------:R-:W-:Y:S02]  /*8050*/  ISETP.GE.AND P2, PT, R24, c[0x0][0x1d0], PT ;  /* 0x0000740018007a0c */ /* 0x000fe40003f46270 */
[----:B------:R-:W-:Y:S01]  /*8060*/  MOV R72, 0x40 ;  /* 0x0000004000487802 */ /* 0x000fe20000000f00 */
[----:B---3--:R-:W-:Y:S01]  /*8070*/  HMMA.16816.F32.BF16 R104, R112, R54, R104 ;  /* 0x000000367068723c */ /* 0x008fe20000041868 */
[----:B------:R-:W-:Y:S01]  /*8080*/  FFMA R17, R18, R17, R152 ;  /* 0x0000001112117223 */ /* 0x000fe20000000098 */
[----:B------:R-:W-:Y:S01]  /*8090*/  MOV R170, R5 ;  /* 0x0000000500aa7202 */ /* 0x000fe20000000f00 */
[----:B------:R-:W-:-:S05]  /*80a0*/  FFMA R30, R29, R30, R151 ;  /* 0x0000001e1d1e7223 */ /* 0x000fca0000000097 */
[----:B------:R-:W-:Y:S01]  /*80b0*/  HMMA.16816.F32.BF16 R108, R112, R58, R108 ;  /* 0x0000003a706c723c */ /* 0x000fe2000004186c */
[----:B------:R-:W-:Y:S01]  /*80c0*/  FFMA R28, R27, R28, R150 ;  /* 0x0000001c1b1c7223 */ /* 0x000fe20000000096 */
[----:B------:R-:W-:Y:S01]  /*80d0*/  MOV R160, R7 ;  /* 0x0000000700a07202 */ /* 0x000fe20000000f00 */
[----:B------:R-:W-:-:S05]  /*80e0*/  IMAD R16, R72, c[0x0][0x1b4], R16 ;  /* 0x00006d0048107a24 */ /* 0x000fca00078e0210 */
[----:B------:R-:W-:Y:S01]  /*80f0*/  HMMA.16816.F32.BF16 R132, R112, R66, R132 ;  /* 0x000000427084723c */ /* 0x000fe20000041884 */
[----:B------:R-:W-:Y:S01]  /*8100*/  IMAD R25, R72, c[0x0][0x1a4], R25 ;  /* 0x0000690048197a24 */ /* 0x000fe200078e0219 */
[----:B------:R-:W-:Y:S01]  /*8110*/  MOV R18, R9 ;  /* 0x0000000900127202 */ /* 0x000fe20000000f00 */
[----:B------:R-:W-:-:S05]  /*8120*/  IMAD.MOV.U32 R171, RZ, RZ, R4 ;  /* 0x000000ffffab7224 */ /* 0x000fca00078e0004 */
[----:B------:R-:W-:Y:S01]  /*8130*/  HMMA.16816.F32.BF16 R120, R140, R54, R120 ;  /* 0x000000368c78723c */ /* 0x000fe20000041878 */
[----:B------:R-:W-:Y:S01]  /*8140*/  IMAD.MOV.U32 R169, RZ, RZ, R6 ;  /* 0x000000ffffa97224 */ /* 0x000fe200078e0006 */
[----:B------:R-:W-:Y:S01]  /*8150*/  MOV R29, R11 ;  /* 0x0000000b001d7202 */ /* 0x000fe20000000f00 */
[----:B------:R-:W-:-:S05]  /*8160*/  IMAD.MOV.U32 R163, RZ, RZ, R8 ;  /* 0x000000ffffa37224 */ /* 0x000fca00078e0008 */
[----:B------:R-:W-:Y:S01]  /*8170*/  HMMA.16816.F32.BF16 R116, R140, R58, R116 ;  /* 0x0000003a8c74723c */ /* 0x000fe20000041874 */
[----:B------:R-:W-:-:S07]  /*8180*/  IMAD.MOV.U32 R27, RZ, RZ, R10 ;  /* 0x000000ffff1b7224 */ /* 0x000fce00078e000a */
[----:B------:R-:W-:Y:S08]  /*8190*/  HMMA.16816.F32.BF16 R36, R140, R66, R36 ;  /* 0x000000428c24723c */ /* 0x000ff00000041824 */
[C---:B-----5:R-:W-:Y:S08]  /*81a0*/  HMMA.16816.F32.BF16 R44, R136.reuse, R54, R44 ;  /* 0x00000036882c723c */ /* 0x060ff0000004182c */
[C---:B------:R-:W-:Y:S08]  /*81b0*/  HMMA.16816.F32.BF16 R48, R136.reuse, R58, R48 ;  /* 0x0000003a8830723c */ /* 0x040ff00000041830 */
[----:B------:R-:W-:Y:S08]  /*81c0*/  HMMA.16816.F32.BF16 R60, R136, R66, R60 ;  /* 0x00000042883c723c */ /* 0x000ff0000004183c */
[C---:B0-----:R-:W-:Y:S08]  /*81d0*/  HMMA.16816.F32.BF16 R52, R128.reuse, R54, R76 ;  /* 0x000000368034723c */ /* 0x041ff0000004184c */
[C---:B------:R-:W-:Y:S08]  /*81e0*/  HMMA.16816.F32.BF16 R56, R128.reuse, R58, R88 ;  /* 0x0000003a8038723c */ /* 0x040ff00000041858 */
[----:B------:R-:W-:Y:S08]  /*81f0*/  HMMA.16816.F32.BF16 R64, R128, R66, R96 ;  /* 0x000000428040723c */ /* 0x000ff00000041860 */
[-C--:B------:R-:W-:Y:S08]  /*8200*/  HMMA.16816.F32.BF16 R112, R112, R74.reuse, R124 ;  /* 0x0000004a7070723c */ /* 0x080ff0000004187c */
[-C--:B------:R-:W-:Y:S08]  /*8210*/  HMMA.16816.F32.BF16 R40, R140, R74.reuse, R40 ;  /* 0x0000004a8c28723c */ /* 0x080ff00000041828 */
[-C--:B------:R-:W-:Y:S08]  /*8220*/  HMMA.16816.F32.BF16 R68, R136, R74.reuse, R68 ;  /* 0x0000004a8844723c */ /* 0x080ff00000041844 */
[----:B------:R-:W-:Y:S01]  /*8230*/  HMMA.16816.F32.BF16 R128, R128, R74, R100 ;  /* 0x0000004a8080723c */ /* 0x000fe20000041864 */
[----:B------:R-:W-:Y:S01]  /*8240*/  @P2 CALL.REL.NOINC `(.L_x_0) ;  /* 0x0000001000002944 */ /* 0x000fe20003c00000 */
[----:B------:R-:W-:Y:S06]  /*8250*/  BRA `(.L_x_1) ;  /* 0xffffbd0000007947 */ /* 0x000fec000383ffff */
.L_x_0:
[----:B------:R-:W2:Y:S04]  /*8260*/  LDL R235, [R1+0x2f0] ;  /* 0x0002f00001eb7983 */ /* 0x000ea80000100800 */
[----:B------:R-:W0:Y:S01]  /*8270*/  S2R R237, SR_CTAID.Y ;  /* 0x0000000000ed7919 */ /* 0x000e220000002600 */
[----:B------:R-:W-:-:S04]  /*8280*/  MOV R176, R28 ;  /* 0x0000001c00b07202 */ /* 0x000fc80000000f00 */
[----:B------:R-:W-:Y:S01]  /*8290*/  FSETP.GT.AND P6, PT, |R176|, 8.50705917302346158658e+37, PT ;  /* 0x7e800000b000780b */ /* 0x000fe20003fc4200 */
[----:B------:R-:W-:Y:S01]  /*82a0*/  IMAD.MOV.U32 R227, RZ, RZ, R15 ;  /* 0x000000ffffe37224 */ /* 0x000fe200078e000f */
[----:B------:R-:W-:Y:S01]  /*82b0*/  MOV R207, R14 ;  /* 0x0000000e00cf7202 */ /* 0x000fe20000000f00 */
[----:B0-----:R-:W-:-:S04]  /*82c0*/  IMAD R0, R237, c[0x0][0x1c0], RZ ;  /* 0x00007000ed007a24 */ /* 0x001fc800078e02ff */
[C---:B------:R-:W-:Y:S02]  /*82d0*/  IMAD.SHL.U32 R2, R0.reuse, 0x2, RZ ;  /* 0x0000000200027824 */ /* 0x040fe400078e00ff */
[----:B------:R-:W-:Y:S01]  /*82e0*/  IMAD.HI R0, R0, 0x2, RZ ;  /* 0x0000000200007827 */ /* 0x000fe200078e02ff */
[----:B------:R-:W-:-:S03]  /*82f0*/  FSETP.GEU.AND P5, PT, R13, 1.175494350822287508e-38, PT ;  /* 0x008000000d00780b */ /* 0x000fc60003fae000 */
[----:B------:R-:W-:Y:S02]  /*8300*/  IMAD.MOV.U32 R224, RZ, RZ, R30 ;  /* 0x000000ffffe07224 */ /* 0x000fe400078e001e */
[----:B------:R-:W-:Y:S01]  /*8310*/  FMUL R14, R13, 8388608 ;  /* 0x4b0000000d0e7820 */ /* 0x000fe20000400000 */
[----:B------:R-:W-:Y:S01]  /*8320*/  MOV R214, R55 ;  /* 0x0000003700d67202 */ /* 0x000fe20000000f00 */
[----:B------:R-:W-:Y:S01]  /*8330*/  FMUL R15, R176, 8388608 ;  /* 0x4b000000b00f7820 */ /* 0x000fe20000400000 */
[----:B------:R-:W-:Y:S01]  /*8340*/  MOV R210, R59 ;  /* 0x0000003b00d27202 */ /* 0x000fe20000000f00 */
[----:B------:R-:W-:Y:S01]  /*8350*/  IMAD.MOV.U32 R216, RZ, RZ, R54 ;  /* 0x000000ffffd87224 */ /* 0x000fe200078e0036 */
[----:B------:R-:W-:Y:S01]  /*8360*/  MOV R215, R67 ;  /* 0x0000004300d77202 */ /* 0x000fe20000000f00 */
[----:B------:R-:W-:Y:S01]  /*8370*/  IMAD.MOV.U32 R212, RZ, RZ, R58 ;  /* 0x000000ffffd47224 */ /* 0x000fe200078e003a */
[----:B------:R-:W-:Y:S01]  /*8380*/  MOV R211, R131 ;  /* 0x0000008300d37202 */ /* 0x000fe20000000f00 */
[----:B------:R-:W-:Y:S01]  /*8390*/  IMAD.MOV.U32 R217, RZ, RZ, R66 ;  /* 0x000000ffffd97224 */ /* 0x000fe200078e0042 */
[----:B------:R-:W-:Y:S01]  /*83a0*/  MOV R226, R17 ;  /* 0x0000001100e27202 */ /* 0x000fe20000000f00 */
[----:B------:R-:W-:Y:S01]  /*83b0*/  IMAD.MOV.U32 R213, RZ, RZ, R130 ;  /* 0x000000ffffd57224 */ /* 0x000fe200078e0082 */
[----:B------:R-:W-:-:S02]  /*83c0*/  FSEL R17, R14, R13, !P5 ;  /* 0x0000000d0e117208 */ /* 0x000fc40006800000 */
[----:B------:R-:W-:Y:S01]  /*83d0*/  FSEL R21, RZ, -23, P5 ;  /* 0xc1b80000ff157808 */ /* 0x000fe20002800000 */
[----:B------:R-:W-:Y:S01]  /*83e0*/  @P6 FMUL R211, R211, 0.25 ;  /* 0x3e800000d3d36820 */ /* 0x000fe20000400000 */
[----:B------:R-:W-:Y:S01]  /*83f0*/  FSETP.GEU.AND P5, PT, |R176|, 1.175494350822287508e-38, PT ;  /* 0x00800000b000780b */ /* 0x000fe20003fae200 */
[----:B------:R-:W-:Y:S02]  /*8400*/  @P6 FMUL R213, R213, 0.25 ;  /* 0x3e800000d5d56820 */ /* 0x000fe40000400000 */
[----:B------:R-:W-:Y:S02]  /*8410*/  @P6 FMUL R215, R215, 0.25 ;  /* 0x3e800000d7d76820 */ /* 0x000fe40000400000 */
[----:B------:R-:W-:Y:S02]  /*8420*/  @P6 FMUL R217, R217, 0.25 ;  /* 0x3e800000d9d96820 */ /* 0x000fe40000400000 */
[----:B------:R-:W-:Y:S02]  /*8430*/  @P6 FMUL R210, R210, 0.25 ;  /* 0x3e800000d2d26820 */ /* 0x000fe40000400000 */
[----:B------:R-:W-:-:S02]  /*8440*/  @P6 FMUL R212, R212, 0.25 ;  /* 0x3e800000d4d46820 */ /* 0x000fc40000400000 */
[----:B------:R-:W-:Y:S02]  /*8450*/  @P6 FMUL R214, R214, 0.25 ;  /* 0x3e800000d6d66820 */ /* 0x000fe40000400000 */
[----:B------:R-:W-:Y:S01]  /*8460*/  @P6 FMUL R216, R216, 0.25 ;  /* 0x3e800000d8d86820 */ /* 0x000fe20000400000 */
[C---:B------:R-:W-:Y:S01]  /*8470*/  FSETP.GEU.AND P2, PT, R31.reuse, 1.175494350822287508e-38, PT ;  /* 0x008000001f00780b */ /* 0x040fe20003f4e000 */
[----:B------:R-:W-:Y:S01]  /*8480*/  FMUL R20, R31, 8388608 ;  /* 0x4b0000001f147820 */ /* 0x000fe20000400000 */
[----:B------:R-:W-:Y:S02]  /*8490*/  MOV R220, R65 ;  /* 0x0000004100dc7202 */ /* 0x000fe40000000f00 */
[----:B------:R-:W-:Y:S02]  /*84a0*/  FSEL R204, RZ, -23, P2 ;  /* 0xc1b80000ffcc7808 */ /* 0x000fe40001000000 */
[----:B------:R-:W-:Y:S01]  /*84b0*/  FSEL R20, R20, R31, !P2 ;  /* 0x0000001f14147208 */ /* 0x000fe20005000000 */
[----:B------:R-:W-:Y:S01]  /*84c0*/  IMAD.MOV.U32 R221, RZ, RZ, R64 ;  /* 0x000000ffffdd7224 */ /* 0x000fe200078e0040 */
[----:B------:R-:W-:Y:S01]  /*84d0*/  MOV R219, R129 ;  /* 0x0000008100db7202 */ /* 0x000fe20000000f00 */
[----:B------:R-:W-:Y:S01]  /*84e0*/  IMAD.MOV.U32 R218, RZ, RZ, R128 ;  /* 0x000000ffffda7224 */ /* 0x000fe200078e0080 */
[----:B------:R-:W-:Y:S01]  /*84f0*/  FSETP.GEU.AND P2, PT, R224, 1.175494350822287508e-38, PT ;  /* 0x00800000e000780b */ /* 0x000fe20003f4e000 */
[----:B------:R-:W-:-:S02]  /*8500*/  @!P5 FMUL R211, R211, 16777216 ;  /* 0x4b800000d3d3d820 */ /* 0x000fc40000400000 */
[----:B------:R-:W-:Y:S02]  /*8510*/  @!P5 FMUL R213, R213, 16777216 ;  /* 0x4b800000d5d5d820 */ /* 0x000fe40000400000 */
[----:B------:R-:W-:Y:S02]  /*8520*/  @!P5 FMUL R215, R215, 16777216 ;  /* 0x4b800000d7d7d820 */ /* 0x000fe40000400000 */
[----:B------:R-:W-:Y:S02]  /*8530*/  @!P5 FMUL R217, R217, 16777216 ;  /* 0x4b800000d9d9d820 */ /* 0x000fe40000400000 */
[----:B------:R-:W-:Y:S02]  /*8540*/  @!P5 FMUL R210, R210, 16777216 ;  /* 0x4b800000d2d2d820 */ /* 0x000fe40000400000 */
[----:B------:R-:W-:Y:S02]  /*8550*/  @!P5 FMUL R212, R212, 16777216 ;  /* 0x4b800000d4d4d820 */ /* 0x000fe40000400000 */
[----:B------:R-:W-:-:S02]  /*8560*/  @!P5 FMUL R214, R214, 16777216 ;  /* 0x4b800000d6d6d820 */ /* 0x000fc40000400000 */
[----:B------:R-:W-:Y:S01]  /*8570*/  @!P5 FMUL R216, R216, 16777216 ;  /* 0x4b800000d8d8d820 */ /* 0x000fe20000400000 */
[----:B------:R-:W0:Y:S01]  /*8580*/  S2R R72, SR_TID.X ;  /* 0x0000000000487919 */ /* 0x000e220000002100 */
[----:B------:R-:W-:Y:S01]  /*8590*/  FSETP.GEU.AND P3, PT, R226, 1.175494350822287508e-38, PT ;  /* 0x00800000e200780b */ /* 0x000fe20003f6e000 */
[C---:B------:R-:W-:Y:S01]  /*85a0*/  FMUL R18, R227.reuse, 8388608 ;  /* 0x4b000000e3127820 */ /* 0x040fe20000400000 */
[----:B------:R-:W-:-:S04]  /*85b0*/  FSETP.GEU.AND P4, PT, R227, 1.175494350822287508e-38, PT ;  /* 0x00800000e300780b */ /* 0x000fc80003f8e000 */
[----:B------:R-:W-:Y:S01]  /*85c0*/  FSEL R18, R18, R227, !P4 ;  /* 0x000000e312127208 */ /* 0x000fe20006000000 */
[----:B------:R-:W-:Y:S02]  /*85d0*/  FMUL R22, R207, 8388608 ;  /* 0x4b000000cf167820 */ /* 0x000fe40000400000 */
[----:B------:R-:W-:Y:S01]  /*85e0*/  IMAD.MOV.U32 R177, RZ, RZ, c[0x0][0x1c8] ;  /* 0x00007200ffb17624 */ /* 0x000fe200078e00ff */
[----:B0-----:R-:W-:-:S04]  /*85f0*/  SHF.R.U32.HI R72, RZ, 0x6, R72 ;  /* 0x00000006ff487819 */ /* 0x001fc80000011648 */
[----:B------:R-:W-:-:S05]  /*8600*/  SGXT.U32 R72, R72, 0x2 ;  /* 0x000000024848781a */ /* 0x000fca0000000000 */
[----:B------:R-:W-:-:S04]  /*8610*/  IMAD R23, R72, c[0x0][0x1c8], RZ ;  /* 0x0000720048177a24 */ /* 0x000fc800078e02ff */
[----:B------:R-:W-:-:S05]  /*8620*/  IMAD R25, R177, 0x4, R23 ;  /* 0x00000004b1197824 */ /* 0x000fca00078e0217 */
[----:B------:R-:W-:Y:S01]  /*8630*/  LEA R27, R177, R25, 0x2 ;  /* 0x00000019b11b7211 */ /* 0x000fe200078e10ff */
[----:B--2---:R-:W-:-:S05]  /*8640*/  IMAD R3, R235, c[0x0][0x1c4], RZ ;  /* 0x00007100eb037a24 */ /* 0x004fca00078e02ff */
[C---:B------:R-:W-:Y:S01]  /*8650*/  SHF.L.U32 R19, R3.reuse, 0x1, RZ ;  /* 0x0000000103137819 */ /* 0x040fe200000006ff */
[----:B------:R-:W-:Y:S01]  /*8660*/  IMAD.HI R3, R3, 0x2, RZ ;  /* 0x0000000203037827 */ /* 0x000fe200078e02ff */
[----:B------:R-:W-:Y:S02]  /*8670*/  BAR.SYNC.DEFER_BLOCKING 0x0 ;  /* 0x0000000000007b1d */ /* 0x000fe40000010000 */
[----:B------:R-:W-:-:S04]  /*8680*/  IADD3 R2, P0, P1, R19, c[0x0][0x178], R2 ;  /* 0x00005e0013027a10 */ /* 0x000fc8000791e002 */
[----:B------:R-:W-:Y:S01]  /*8690*/  IADD3.X R0, R3, c[0x0][0x17c], R0, P0, P1 ;  /* 0x00005f0003007a10 */ /* 0x000fe200007e2400 */
[C---:B------:R-:W-:Y:S01]  /*86a0*/  FMUL R3, R12.reuse, 8388608 ;  /* 0x4b0000000c037820 */ /* 0x040fe20000400000 */
[----:B------:R-:W-:-:S04]  /*86b0*/  FSETP.GEU.AND P1, PT, R12, 1.175494350822287508e-38, PT ;  /* 0x008000000c00780b */ /* 0x000fc80003f2e000 */
[----:B------:R-:W-:Y:S02]  /*86c0*/  FSEL R3, R3, R12, !P1 ;  /* 0x0000000c03037208 */ /* 0x000fe40004800000 */
[----:B------:R-:W-:Y:S02]  /*86d0*/  FSEL R30, RZ, -23, P1 ;  /* 0xc1b80000ff1e7808 */ /* 0x000fe40000800000 */
[----:B------:R-:W-:-:S04]  /*86e0*/  FSETP.GEU.AND P1, PT, R176, 1.175494350822287508e-38, PT ;  /* 0x00800000b000780b */ /* 0x000fc80003f2e000 */
[----:B------:R-:W-:Y:S01]  /*86f0*/  FSEL R14, R15, R176, !P1 ;  /* 0x000000b00f0e7208 */ /* 0x000fe20004800000 */
[----:B------:R-:W-:Y:S01]  /*8700*/  @P6 FMUL R176, R176, 0.25 ;  /* 0x3e800000b0b06820 */ /* 0x000fe20000400000 */
[C---:B------:R-:W-:Y:S01]  /*8710*/  FSETP.GT.AND P6, PT, |R224|.reuse, 8.50705917302346158658e+37, PT ;  /* 0x7e800000e000780b */ /* 0x040fe20003fc4200 */
[----:B------:R-:W-:Y:S02]  /*8720*/  FMUL R15, R224, 8388608 ;  /* 0x4b000000e00f7820 */ /* 0x000fe40000400000 */
[----:B------:R-:W-:Y:S01]  /*8730*/  @!P5 FMUL R176, R176, 16777216 ;  /* 0x4b800000b0b0d820 */ /* 0x000fe20000400000 */
[----:B------:R-:W-:Y:S02]  /*8740*/  FSETP.GEU.AND P5, PT, |R224|, 1.175494350822287508e-38, PT ;  /* 0x00800000e000780b */ /* 0x000fe40003fae200 */
[----:B------:R-:W-:-:S07]  /*8750*/  FSEL R15, R15, R224, !P2 ;  /* 0x000000e00f0f7208 */ /* 0x000fce0005000000 */
[----:B------:R-:W-:Y:S02]  /*8760*/  @P6 FMUL R219, R219, 0.25 ;  /* 0x3e800000dbdb6820 */ /* 0x000fe40000400000 */
[----:B------:R-:W-:Y:S02]  /*8770*/  @P6 FMUL R218, R218, 0.25 ;  /* 0x3e800000dada6820 */ /* 0x000fe40000400000 */
[----:B------:R-:W-:Y:S02]  /*8780*/  @P6 FMUL R220, R220, 0.25 ;  /* 0x3e800000dcdc6820 */ /* 0x000fe40000400000 */
[----:B------:R-:W-:Y:S02]  /*8790*/  @P6 FMUL R221, R221, 0.25 ;  /* 0x3e800000dddd6820 */ /* 0x000fe40000400000 */
[----:B------:R-:W-:Y:S02]  /*87a0*/  @P6 FMUL R57, R57, 0.25 ;  /* 0x3e80000039396820 */ /* 0x000fe40000400000 */
[----:B------:R-:W-:-:S02]  /*87b0*/  @P6 FMUL R56, R56, 0.25 ;  /* 0x3e80000038386820 */ /* 0x000fc40000400000 */
[----:B------:R-:W-:Y:S02]  /*87c0*/  @P6 FMUL R53, R53, 0.25 ;  /* 0x3e80000035356820 */ /* 0x000fe40000400000 */
[----:B------:R-:W-:Y:S02]  /*87d0*/  @P6 FMUL R224, R224, 0.25 ;  /* 0x3e800000e0e06820 */ /* 0x000fe40000400000 */
[----:B------:R-:W-:Y:S01]  /*87e0*/  @P6 FMUL R52, R52, 0.25 ;  /* 0x3e80000034346820 */ /* 0x000fe20000400000 */
[C---:B------:R-:W-:Y:S01]  /*87f0*/  FSETP.GT.AND P6, PT, |R226|.reuse, 8.50705917302346158658e+37, PT ;  /* 0x7e800000e200780b */ /* 0x040fe20003fc4200 */
[----:B------:R-:W-:Y:S02]  /*8800*/  FMUL R19, R226, 8388608 ;  /* 0x4b000000e2137820 */ /* 0x000fe40000400000 */
[----:B------:R-:W-:Y:S02]  /*8810*/  @!P5 FMUL R219, R219, 16777216 ;  /* 0x4b800000dbdbd820 */ /* 0x000fe40000400000 */
[----:B------:R-:W-:Y:S01]  /*8820*/  @!P5 FMUL R218, R218, 16777216 ;  /* 0x4b800000dadad820 */ /* 0x000fe20000400000 */
[----:B------:R-:W-:Y:S01]  /*8830*/  FSEL R16, R19, R226, !P3 ;  /* 0x000000e213107208 */ /* 0x000fe20005800000 */
[----:B------:R-:W-:-:S02]  /*8840*/  @!P5 FMUL R220, R220, 16777216 ;  /* 0x4b800000dcdcd820 */ /* 0x000fc40000400000 */
[----:B------:R-:W-:Y:S02]  /*8850*/  @!P5 FMUL R221, R221, 16777216 ;  /* 0x4b800000ddddd820 */ /* 0x000fe40000400000 */
[----:B------:R-:W-:Y:S02]  /*8860*/  @!P5 FMUL R57, R57, 16777216 ;  /* 0x4b8000003939d820 */ /* 0x000fe40000400000 */
[----:B------:R-:W-:Y:S02]  /*8870*/  @!P5 FMUL R56, R56, 16777216 ;  /* 0x4b8000003838d820 */ /* 0x000fe40000400000 */
[----:B------:R-:W-:Y:S02]  /*8880*/  @!P5 FMUL R53, R53, 16777216 ;  /* 0x4b8000003535d820 */ /* 0x000fe40000400000 */
[----:B------:R-:W-:Y:S02]  /*8890*/  @!P5 FMUL R224, R224, 16777216 ;  /* 0x4b800000e0e0d820 */ /* 0x000fe40000400000 */
[----:B------:R-:W-:Y:S01]  /*88a0*/  @!P5 FMUL R52, R52, 16777216 ;  /* 0x4b8000003434d820 */ /* 0x000fe20000400000 */
[----:B------:R-:W-:Y:S01]  /*88b0*/  FSETP.GEU.AND P5, PT, |R226|, 1.175494350822287508e-38, PT ;  /* 0x00800000e200780b */ /* 0x000fe20003fae200 */
[----:B------:R-:W-:-:S02]  /*88c0*/  @P6 FMUL R71, R71, 0.25 ;  /* 0x3e80000047476820 */ /* 0x000fc40000400000 */
[----:B------:R-:W-:Y:S02]  /*88d0*/  @P6 FMUL R70, R70, 0.25 ;  /* 0x3e80000046466820 */ /* 0x000fe40000400000 */
[----:B------:R-:W-:Y:S02]  /*88e0*/  @P6 FMUL R63, R63, 0.25 ;  /* 0x3e8000003f3f6820 */ /* 0x000fe40000400000 */
[----:B------:R-:W-:Y:S02]  /*88f0*/  @P6 FMUL R62, R62, 0.25 ;  /* 0x3e8000003e3e6820 */ /* 0x000fe40000400000 */
[----:B------:R-:W-:Y:S02]  /*8900*/  @P6 FMUL R51, R51, 0.25 ;  /* 0x3e80000033336820 */ /* 0x000fe40000400000 */
[----:B------:R-:W-:Y:S02]  /*8910*/  @P6 FMUL R50, R50, 0.25 ;  /* 0x3e80000032326820 */ /* 0x000fe40000400000 */
[----:B------:R-:W-:-:S02]  /*8920*/  @P6 FMUL R47, R47, 0.25 ;  /* 0x3e8000002f2f6820 */ /* 0x000fc40000400000 */
[----:B------:R-:W-:Y:S02]  /*8930*/  @P6 FMUL R226, R226, 0.25 ;  /* 0x3e800000e2e26820 */ /* 0x000fe40000400000 */
[----:B------:R-:W-:Y:S01]  /*8940*/  @P6 FMUL R46, R46, 0.25 ;  /* 0x3e8000002e2e6820 */ /* 0x000fe20000400000 */
[----:B------:R-:W-:Y:S01]  /*8950*/  FSETP.GT.AND P6, PT, |R227|, 8.50705917302346158658e+37, PT ;  /* 0x7e800000e300780b */ /* 0x000fe20003fc4200 */
[----:B------:R-:W-:Y:S02]  /*8960*/  @!P5 FMUL R71, R71, 16777216 ;  /* 0x4b8000004747d820 */ /* 0x000fe40000400000 */
[----:B------:R-:W-:Y:S02]  /*8970*/  @!P5 FMUL R70, R70, 16777216 ;  /* 0x4b8000004646d820 */ /* 0x000fe40000400000 */
[----:B------:R-:W-:Y:S02]  /*8980*/  @!P5 FMUL R63, R63, 16777216 ;  /* 0x4b8000003f3fd820 */ /* 0x000fe40000400000 */
[----:B------:R-:W-:-:S02]  /*8990*/  @!P5 FMUL R62, R62, 16777216 ;  /* 0x4b8000003e3ed820 */ /* 0x000fc40000400000 */
        /* <DEDUP_REMOVED lines=15> */
[C---:B------:R-:W-:Y:S02]  /*8a90*/  FSETP.GT.AND P6, PT, |R207|.reuse, 8.50705917302346158658e+37, PT ;  /* 0x7e800000cf00780b */ /* 0x040fe40003fc4200 */
[----:B------:R-:W-:Y:S01]  /*8aa0*/  FSETP.GEU.AND P0, PT, R207, 1.175494350822287508e-38, PT ;  /* 0x00800000cf00780b */ /* 0x000fe20003f0e000 */
        /* <DEDUP_REMOVED lines=20> */
[----:B------:R-:W-:-:S04]  /*8bf0*/  LEA R22, P6, R23, R2, 0x1 ;  /* 0x0000000217167211 */ /* 0x000fc800078c08ff */
[----:B------:R-:W-:Y:S02]  /*8c00*/  LEA.HI.X.SX32 R23, R23, R0, 0x1, P6 ;  /* 0x0000000017177211 */ /* 0x000fe400030f0eff */
[----:B------:R-:W-:-:S04]  /*8c10*/  LEA R142, P6, R25, R2, 0x1 ;  /* 0x00000002198e7211 */ /* 0x000fc800078c08ff */
[----:B------:R-:W-:Y:S01]  /*8c20*/  LEA.HI.X.SX32 R143, R25, R0, 0x1, P6 ;  /* 0x00000000198f7211 */ /* 0x000fe200030f0eff */
[----:B------:R-:W-:Y:S01]  /*8c30*/  IMAD R25, R177, 0x4, R27 ;  /* 0x00000004b1197824 */ /* 0x000fe200078e021b */
[----:B------:R-:W-:-:S04]  /*8c40*/  LEA R152, P6, R27, R2, 0x1 ;  /* 0x000000021b987211 */ /* 0x000fc800078c08ff */
[----:B------:R-:W-:Y:S02]  /*8c50*/  LEA.HI.X.SX32 R153, R27, R0, 0x1, P6 ;  /* 0x000000001b997211 */ /* 0x000fe400030f0eff */
[----:B------:R-:W-:Y:S02]  /*8c60*/  LEA R92, P6, R25, R2, 0x1 ;  /* 0x00000002195c7211 */ /* 0x000fe400078c08ff */
[----:B------:R-:W-:Y:S02]  /*8c70*/  LEA R27, R177, R25, 0x2 ;  /* 0x00000019b11b7211 */ /* 0x000fe400078e10ff */
[----:B------:R-:W-:Y:S02]  /*8c80*/  LEA.HI.X.SX32 R93, R25, R0, 0x1, P6 ;  /* 0x00000000195d7211 */ /* 0x000fe400030f0eff */
[----:B------:R-:W-:Y:S01]  /*8c90*/  LEA R26, P6, R27, R2, 0x1 ;  /* 0x000000021b1a7211 */ /* 0x000fe200078c08ff */
[----:B------:R-:W-:-:S03]  /*8ca0*/  IMAD R25, R177, 0x4, R27 ;  /* 0x00000004b1197824 */ /* 0x000fc600078e021b */
        /* <DEDUP_REMOVED lines=116> */
[----:B------:R-:W-:Y:S01]  /*93f0*/  LEA R29, R177, R25, 0x2 ;  /* 0x00000019b11d7211 */ /* 0x000fe200078e10ff */
[----:B------:R-:W0:Y:S01]  /*9400*/  S2R R86, SR_TID.X ;  /* 0x0000000000567919 */ /* 0x000e220000002100 */
        /* <DEDUP_REMOVED lines=14> */
[----:B------:R-:W-:Y:S01]  /*94f0*/  IMAD R179, R177, 0x4, R87 ;  /* 0x00000004b1b37824 */ /* 0x000fe200078e0257 */
[----:B0-----:R-:W-:-:S02]  /*9500*/  LOP3.LUT R178, R86, 0xff, RZ, 0xc0, !PT ;  /* 0x000000ff56b27812 */ /* 0x001fc400078ec0ff */
[----:B------:R-:W-:Y:S02]  /*9510*/  LEA.HI.X.SX32 R91, R87, R0, 0x1, P6 ;  /* 0x00000000575b7211 */ /* 0x000fe400030f0eff */
[----:B------:R-:W-:Y:S02]  /*9520*/  LEA R86, P6, R179, R2, 0x1 ;  /* 0x00000002b3567211 */ /* 0x000fe400078c08ff */
[----:B------:R-:W-:Y:S01]  /*9530*/  LEA R181, R177, R179, 0x2 ;  /* 0x000000b3b1b57211 */ /* 0x000fe200078e10ff */
[----:B------:R-:W0:Y:S01]  /*9540*/  S2R R203, SR_TID.X ;  /* 0x0000000000cb7919 */ /* 0x000e220000002100 */
[----:B------:R-:W-:Y:S02]  /*9550*/  LEA.HI.X.SX32 R87, R179, R0, 0x1, P6 ;  /* 0x00000000b3577211 */ /* 0x000fe400030f0eff */
[----:B------:R-:W-:Y:S02]  /*9560*/  LEA R200, P6, R181, R2, 0x1 ;  /* 0x00000002b5c87211 */ /* 0x000fe400078c08ff */
[----:B------:R-:W-:-:S02]  /*9570*/  LEA R179, R177, R181, 0x2 ;  /* 0x000000b5b1b37211 */ /* 0x000fc400078e10ff */
[----:B------:R-:W-:Y:S02]  /*9580*/  LEA.HI.X.SX32 R201, R181, R0, 0x1, P6 ;  /* 0x00000000b5c97211 */ /* 0x000fe400030f0eff */
[----:B------:R-:W-:Y:S02]  /*9590*/  LEA R198, P6, R179, R2, 0x1 ;  /* 0x00000002b3c67211 */ /* 0x000fe400078c08ff */
[----:B------:R-:W-:Y:S02]  /*95a0*/  LEA R181, R177, R179, 0x2 ;  /* 0x000000b3b1b57211 */ /* 0x000fe400078e10ff */
[----:B------:R-:W-:Y:S02]  /*95b0*/  LEA.HI.X.SX32 R199, R179, R0, 0x1, P6 ;  /* 0x00000000b3c77211 */ /* 0x000fe400030f0eff */
[----:B------:R-:W-:Y:S02]  /*95c0*/  LEA R196, P6, R181, R2, 0x1 ;  /* 0x00000002b5c47211 */ /* 0x000fe400078c08ff */
[----:B------:R-:W-:-:S02]  /*95d0*/  LEA R179, R177, R181, 0x2 ;  /* 0x000000b5b1b37211 */ /* 0x000fc400078e10ff */
[----:B------:R-:W-:Y:S02]  /*95e0*/  LEA.HI.X.SX32 R197, R181, R0, 0x1, P6 ;  /* 0x00000000b5c57211 */ /* 0x000fe400030f0eff */
[----:B------:R-:W-:Y:S01]  /*95f0*/  LEA R194, P6, R179, R2, 0x1 ;  /* 0x00000002b3c27211 */ /* 0x000fe200078c08ff */
[----:B------:R-:W-:-:S03]  /*9600*/  IMAD R181, R177, 0x4, R179 ;  /* 0x00000004b1b57824 */ /* 0x000fc600078e02b3 */
[----:B------:R-:W-:Y:S01]  /*9610*/  LEA.HI.X.SX32 R195, R179, R0, 0x1, P6 ;  /* 0x00000000b3c37211 */ /* 0x000fe200030f0eff */
[----:B------:R-:W-:Y:S01]  /*9620*/  @!P5 FMUL R43, R43, 16777216 ;  /* 0x4b8000002b2bd820 */ /* 0x000fe20000400000 */
[----:B------:R-:W-:Y:S01]  /*9630*/  LEA R192, P6, R181, R2, 0x1 ;  /* 0x00000002b5c07211 */ /* 0x000fe200078c08ff */
[----:B------:R-:W-:Y:S01]  /*9640*/  @!P5 FMUL R42, R42, 16777216 ;  /* 0x4b8000002a2ad820 */ /* 0x000fe20000400000 */
[----:B------:R-:W-:Y:S01]  /*9650*/  LEA R179, R177, R181, 0x2 ;  /* 0x000000b5b1b37211 */ /* 0x000fe200078e10ff */
[----:B------:R-:W-:Y:S02]  /*9660*/  @!P5 FMUL R39, R39, 16777216 ;  /* 0x4b8000002727d820 */ /* 0x000fe40000400000 */
[----:B------:R-:W-:Y:S02]  /*9670*/  @!P5 FMUL R38, R38, 16777216 ;  /* 0x4b8000002626d820 */ /* 0x000fe40000400000 */
[----:B------:R-:W-:Y:S02]  /*9680*/  @!P5 FMUL R119, R119, 16777216 ;  /* 0x4b8000007777d820 */ /* 0x000fe40000400000 */
[----:B------:R-:W-:-:S02]  /*9690*/  @!P5 FMUL R118, R118, 16777216 ;  /* 0x4b8000007676d820 */ /* 0x000fc40000400000 */
[----:B------:R-:W-:Y:S02]  /*96a0*/  @!P5 FMUL R123, R123, 16777216 ;  /* 0x4b8000007b7bd820 */ /* 0x000fe40000400000 */
[----:B------:R-:W-:Y:S02]  /*96b0*/  @!P5 FMUL R122, R122, 16777216 ;  /* 0x4b8000007a7ad820 */ /* 0x000fe40000400000 */
[----:B------:R-:W-:Y:S01]  /*96c0*/  @!P5 FMUL R207, R207, 16777216 ;  /* 0x4b800000cfcfd820 */ /* 0x000fe20000400000 */
[----:B------:R-:W-:Y:S01]  /*96d0*/  ISETP.GE.U32.AND P5, PT, R178, 0x40, PT ;  /* 0x00000040b200780c */ /* 0x000fe20003fa6070 */
[----:B0-----:R-:W-:Y:S01]  /*96e0*/  IMAD.SHL.U32 R178, R203, 0x10, RZ ;  /* 0x00000010cbb27824 */ /* 0x001fe200078e00ff */
[----:B------:R-:W-:Y:S01]  /*96f0*/  LEA.HI.X.SX32 R193, R181, R0, 0x1, P6 ;  /* 0x00000000b5c17211 */ /* 0x000fe200030f0eff */
[----:B------:R-:W-:Y:S01]  /*9700*/  IMAD.SHL.U32 R236, R203, 0x4, RZ ;  /* 0x00000004cbec7824 */ /* 0x000fe200078e00ff */
[----:B------:R-:W-:Y:S02]  /*9710*/  LEA R190, P6, R179, R2, 0x1 ;  /* 0x00000002b3be7211 */ /* 0x000fe400078c08ff */
[----:B------:R-:W-:Y:S01]  /*9720*/  LEA R181, R177, R179, 0x2 ;  /* 0x000000b3b1b57211 */ /* 0x000fe200078e10ff */
[----:B------:R-:W-:Y:S01]  /*9730*/  IMAD.SHL.U32 R183, R203, 0x8, RZ ;  /* 0x00000008cbb77824 */ /* 0x000fe200078e00ff */
[----:B------:R-:W-:-:S02]  /*9740*/  SHF.R.U32.HI R202, RZ, 0x1, R203 ;  /* 0x00000001ffca7819 */ /* 0x000fc400000116cb */
[C---:B------:R-:W-:Y:S02]  /*9750*/  LOP3.LUT R180, R178.reuse, 0x30, RZ, 0xc0, !PT ;  /* 0x00000030b2b47812 */ /* 0x040fe400078ec0ff */
[----:B------:R-:W-:Y:S02]  /*9760*/  LOP3.LUT R205, R178, 0x70, RZ, 0xc0, !PT ;  /* 0x00000070b2cd7812 */ /* 0x000fe400078ec0ff */
[----:B------:R-:W-:Y:S01]  /*9770*/  LEA.HI.X.SX32 R191, R179, R0, 0x1, P6 ;  /* 0x00000000b3bf7211 */ /* 0x000fe200030f0eff */
[----:B------:R-:W-:Y:S01]  /*9780*/  IMAD R179, R177, 0x4, R181 ;  /* 0x00000004b1b37824 */ /* 0x000fe200078e02b5 */
[----:B------:R-:W-:Y:S02]  /*9790*/  LOP3.LUT R178, R202, 0xc, RZ, 0xc0, !PT ;  /* 0x0000000ccab27812 */ /* 0x000fe400078ec0ff */
[----:B------:R-:W-:Y:S02]  /*97a0*/  LOP3.LUT R182, R236, 0x80, RZ, 0xc0, !PT ;  /* 0x00000080ecb67812 */ /* 0x000fe400078ec0ff */
[----:B------:R-:W-:-:S02]  /*97b0*/  LEA R188, P6, R181, R2, 0x1 ;  /* 0x00000002b5bc7211 */ /* 0x000fc400078c08ff */
[----:B------:R-:W-:Y:S02]  /*97c0*/  LOP3.LUT R185, R180, 0x380, R183, 0xf8, !PT ;  /* 0x00000380b4b97812 */ /* 0x000fe400078ef8b7 */
[--C-:B------:R-:W-:Y:S02]  /*97d0*/  SHF.R.S32.HI R180, RZ, 0x4, R203.reuse ;  /* 0x00000004ffb47819 */ /* 0x100fe400000114cb */
[----:B------:R-:W-:Y:S02]  /*97e0*/  IADD3 R205, R178, R205, R182 ;  /* 0x000000cdb2cd7210 */ /* 0x000fe40007ffe0b6 */
[----:B------:R-:W-:Y:S02]  /*97f0*/  LEA.HI.X.SX32 R189, R181, R0, 0x1, P6 ;  /* 0x00000000b5bd7211 */ /* 0x000fe400030f0eff */
[----:B------:R-:W-:Y:S02]  /*9800*/  SHF.R.S32.HI R182, RZ, 0x3, R203 ;  /* 0x00000003ffb67819 */ /* 0x000fe400000114cb */
[----:B------:R-:W-:-:S02]  /*9810*/  LEA R186, P6, R179, R2, 0x1 ;  /* 0x00000002b3ba7211 */ /* 0x000fc400078c08ff */
[----:B------:R-:W-:Y:S02]  /*9820*/  LEA R181, R177, R179, 0x2 ;  /* 0x000000b3b1b57211 */ /* 0x000fe400078e10ff */
[----:B------:R-:W-:Y:S01]  /*9830*/  SGXT R180, R180, 0x1 ;  /* 0x00000001b4b4781a */ /* 0x000fe20000000200 */
[----:B------:R-:W-:Y:S01]  /*9840*/  IMAD.SHL.U32 R178, R203, 0x40, RZ ;  /* 0x00000040cbb27824 */ /* 0x000fe200078e00ff */
[----:B------:R-:W-:Y:S02]  /*9850*/  SGXT R182, R182, 0x1 ;  /* 0x00000001b6b6781a */ /* 0x000fe40000000200 */
[----:B------:R-:W-:Y:S01]  /*9860*/  LEA.HI.X.SX32 R187, R179, R0, 0x1, P6 ;  /* 0x00000000b3bb7211 */ /* 0x000fe200030f0eff */
[----:B------:R-:W-:Y:S01]  /*9870*/  IMAD R179, R177, 0x4, R181 ;  /* 0x00000004b1b37824 */ /* 0x000fe200078e02b5 */
[----:B------:R-:W-:Y:S02]  /*9880*/  LEA R184, P6, R181, R2, 0x1 ;  /* 0x00000002b5b87211 */ /* 0x000fe400078c08ff */
[----:B------:R-:W-:-:S02]  /*9890*/  LOP3.LUT R183, R180, 0x2040, RZ, 0xc0, !PT ;  /* 0x00002040b4b77812 */ /* 0x000fc400078ec0ff */
[----:B------:R-:W-:Y:S02]  /*98a0*/  LOP3.LUT R222, R185, 0x4008, R182, 0xf8, !PT ;  /* 0x00004008b9de7812 */ /* 0x000fe400078ef8b6 */
[----:B------:R-:W-:Y:S01]  /*98b0*/  LEA.HI.X.SX32 R185, R181, R0, 0x1, P6 ;  /* 0x00000000b5b97211 */ /* 0x000fe200030f0eff */
[----:B------:R-:W-:Y:S01]  /*98c0*/  IMAD R181, R177, 0x4, R179 ;  /* 0x00000004b1b57824 */ /* 0x000fe200078e02b3 */
[----:B------:R-:W-:Y:S02]  /*98d0*/  LOP3.LUT R223, R183, 0x40, R178, 0x78, !PT ;  /* 0x00000040b7df7812 */ /* 0x000fe400078e78b2 */
[----:B------:R-:W-:Y:S02]  /*98e0*/  LEA R182, P6, R179, R2, 0x1 ;  /* 0x00000002b3b67211 */ /* 0x000fe400078c08ff */
[----:B------:R-:W-:Y:S01]  /*98f0*/  SHF.L.U32 R178, R203, 0x5, RZ ;  /* 0x00000005cbb27819 */ /* 0x000fe200000006ff */
[----:B------:R0:W-:Y:S01]  /*9900*/  MUFU.RCP R209, R176 ;  /* 0x000000b000d17308 */ /* 0x0001e20000001000 */
[----:B------:R-:W-:-:S02]  /*9910*/  LEA.HI.X.SX32 R183, R179, R0, 0x1, P6 ;  /* 0x00000000b3b77211 */ /* 0x000fc400030f0eff */
[----:B------:R-:W-:Y:S02]  /*9920*/  LOP3.LUT R178, R178, 0x1c00, RZ, 0xc0, !PT ;  /* 0x00001c00b2b27812 */ /* 0x000fe400078ec0ff */
[----:B------:R-:W-:Y:S02]  /*9930*/  LEA R180, P6, R181, R2, 0x1 ;  /* 0x00000002b5b47211 */ /* 0x000fe400078c08ff */
[C---:B------:R-:W-:Y:S02]  /*9940*/  LEA R179, R177.reuse, R181, 0x2 ;  /* 0x000000b5b1b37211 */ /* 0x040fe400078e10ff */
[----:B0-----:R-:W-:Y:S01]  /*9950*/  SHF.R.S32.HI R176, RZ, 0x2, R203 ;  /* 0x00000002ffb07819 */ /* 0x001fe200000114cb */
[----:B------:R-:W0:Y:S01]  /*9960*/  MUFU.RCP R227, R227 ;  /* 0x000000e300e37308 */ /* 0x000e220000001000 */
[----:B------:R-:W-:Y:S01]  /*9970*/  LOP3.LUT R206, R178, 0x38, R236, 0xf8, !PT ;  /* 0x00000038b2ce7812 */ /* 0x000fe200078ef8ec */
[----:B------:R-:W-:Y:S01]  /*9980*/  IMAD R203, R177, 0x4, R179 ;  /* 0x00000004b1cb7824 */ /* 0x000fe200078e02b3 */
[----:B------:R-:W-:-:S02]  /*9990*/  SGXT R176, R176, 0x1 ;  /* 0x00000001b0b0781a */ /* 0x000fc40000000200 */
[----:B------:R-:W-:Y:S02]  /*99a0*/  LEA.HI.X.SX32 R181, R181, R0, 0x1, P6 ;  /* 0x00000000b5b57211 */ /* 0x000fe400030f0eff */
[C---:B------:R-:W-:Y:S01]  /*99b0*/  LEA R178, P6, R179.reuse, R2, 0x1 ;  /* 0x00000002b3b27211 */ /* 0x040fe200078c08ff */
[----:B------:R-:W1:Y:S01]  /*99c0*/  MUFU.RCP R226, R226 ;  /* 0x000000e200e27308 */ /* 0x000e620000001000 */
[----:B------:R-:W-:Y:S02]  /*99d0*/  LOP3.LUT R225, R176, 0x2040, RZ, 0xc0, !PT ;  /* 0x00002040b0e17812 */ /* 0x000fe400078ec0ff */
[----:B------:R-:W-:Y:S02]  /*99e0*/  LEA.HI.X.SX32 R179, R179, R0, 0x1, P6 ;  /* 0x00000000b3b37211 */ /* 0x000fe400030f0eff */
[----:B------:R-:W-:Y:S02]  /*99f0*/  LEA R176, P6, R203, R2, 0x1 ;  /* 0x00000002cbb07211 */ /* 0x000fe400078c08ff */
[----:B------:R-:W-:Y:S01]  /*9a00*/  LOP3.LUT R206, R206, R223, RZ, 0xfc, !PT ;  /* 0x000000dfcece7212 */ /* 0x000fe200078efcff */
[----:B------:R-:W2:Y:S01]  /*9a10*/  MUFU.RCP R207, R207 ;  /* 0x000000cf00cf7308 */ /* 0x000ea20000001000 */
[----:B------:R-:W-:-:S02]  /*9a20*/  LEA R223, R177, R203, 0x2 ;  /* 0x000000cbb1df7211 */ /* 0x000fc400078e10ff */
[----:B------:R-:W-:Y:S02]  /*9a30*/  LOP3.LUT R225, R225, 0x40, R202, 0x78, !PT ;  /* 0x00000040e1e17812 */ /* 0x000fe400078e78ca */
[----:B------:R-:W-:Y:S02]  /*9a40*/  LEA.HI.X.SX32 R177, R203, R0, 0x1, P6 ;  /* 0x00000000cbb17211 */ /* 0x000fe400030f0eff */
[----:B------:R-:W-:Y:S02]  /*9a50*/  IADD3 R208, R20, -0x3f3504f3, RZ ;  /* 0xc0cafb0d14d07810 */ /* 0x000fe40007ffe0ff */
[----:B------:R-:W-:Y:S02]  /*9a60*/  LEA R202, P6, R223, R2, 0x1 ;  /* 0x00000002dfca7211 */ /* 0x000fe400078c08ff */
[----:B------:R-:W-:Y:S02]  /*9a70*/  LOP3.LUT R2, R222, R225, RZ, 0xfc, !PT ;  /* 0x000000e1de027212 */ /* 0x000fe400078efcff */
[----:B------:R-:W-:-:S02]  /*9a80*/  IADD3 R222, R3, -0x3f3504f3, RZ ;  /* 0xc0cafb0d03de7810 */ /* 0x000fc40007ffe0ff */
[----:B------:R-:W-:Y:S02]  /*9a90*/  LOP3.LUT R208, R208, 0xff800000, RZ, 0xc0, !PT ;  /* 0xff800000d0d07812 */ /* 0x000fe400078ec0ff */
[----:B------:R-:W-:Y:S01]  /*9aa0*/  IADD3 R229, R16, -0x3f3504f3, RZ ;  /* 0xc0cafb0d10e57810 */ /* 0x000fe20007ffe0ff */
[----:B0-----:R-:W-:Y:S01]  /*9ab0*/  FMUL R69, R227, R69 ;  /* 0x00000045e3457220 */ /* 0x001fe20000400000 */
[----:B------:R-:W-:Y:S01]  /*9ac0*/  LEA.HI.X.SX32 R203, R223, R0, 0x1, P6 ;  /* 0x00000000dfcb7211 */ /* 0x000fe200030f0eff */
[C---:B------:R-:W-:Y:S01]  /*9ad0*/  FMUL R68, R227.reuse, R68 ;  /* 0x00000044e3447220 */ /* 0x040fe20000400000 */
[----:B------:R-:W0:Y:S01]  /*9ae0*/  MUFU.RCP R224, R224 ;  /* 0x000000e000e07308 */ /* 0x000e220000001000 */
[C---:B------:R-:W-:Y:S01]  /*9af0*/  FMUL R61, R227.reuse, R61 ;  /* 0x0000003de33d7220 */ /* 0x040fe20000400000 */
[----:B------:R-:W-:Y:S01]  /*9b00*/  LOP3.LUT R0, R222, 0xff800000, RZ, 0xc0, !PT ;  /* 0xff800000de007812 */ /* 0x000fe200078ec0ff */
[C---:B------:R-:W-:Y:S02]  /*9b10*/  FMUL R60, R227.reuse, R60 ;  /* 0x0000003ce33c7220 */ /* 0x040fe40000400000 */
[----:B------:R-:W-:-:S02]  /*9b20*/  FMUL R49, R227, R49 ;  /* 0x00000031e3317220 */ /* 0x000fc40000400000 */
[C---:B------:R-:W-:Y:S02]  /*9b30*/  FMUL R48, R227.reuse, R48 ;  /* 0x00000030e3307220 */ /* 0x040fe40000400000 */
[C---:B------:R-:W-:Y:S01]  /*9b40*/  FMUL R45, R227.reuse, R45 ;  /* 0x0000002de32d7220 */ /* 0x040fe20000400000 */
[----:B------:R-:W3:Y:S01]  /*9b50*/  I2F R222, R208 ;  /* 0x000000d000de7306 */ /* 0x000ee20000201400 */
[----:B------:R-:W-:Y:S01]  /*9b60*/  FMUL R227, R227, R44 ;  /* 0x0000002ce3e37220 */ /* 0x000fe20000400000 */
[----:B------:R-:W-:Y:S02]  /*9b70*/  IADD3 R228, R18, -0x3f3504f3, RZ ;  /* 0xc0cafb0d12e47810 */ /* 0x000fe40007ffe0ff */
[----:B------:R-:W-:Y:S01]  /*9b80*/  LOP3.LUT R44, R229, 0xff800000, RZ, 0xc0, !PT ;  /* 0xff800000e52c7812 */ /* 0x000fe200078ec0ff */
[C---:B-1----:R-:W-:Y:S01]  /*9b90*/  FMUL R71, R226.reuse, R71 ;  /* 0x00000047e2477220 */ /* 0x042fe20000400000 */
[----:B------:R-:W-:Y:S01]  /*9ba0*/  IADD3 R223, R17, -0x3f3504f3, RZ ;  /* 0xc0cafb0d11df7810 */ /* 0x000fe20007ffe0ff */
[C---:B------:R-:W-:Y:S01]  /*9bb0*/  FMUL R70, R226.reuse, R70 ;  /* 0x00000046e2467220 */ /* 0x040fe20000400000 */
[----:B------:R-:W-:Y:S01]  /*9bc0*/  IADD3 R232, R15, -0x3f3504f3, RZ ;  /* 0xc0cafb0d0fe87810 */ /* 0x000fe20007ffe0ff */
[----:B------:R-:W-:-:S02]  /*9bd0*/  FMUL R63, R226, R63 ;  /* 0x0000003fe23f7220 */ /* 0x000fc40000400000 */
[C---:B------:R-:W-:Y:S02]  /*9be0*/  FMUL R62, R226.reuse, R62 ;  /* 0x0000003ee23e7220 */ /* 0x040fe40000400000 */
[C---:B------:R-:W-:Y:S02]  /*9bf0*/  FMUL R51, R226.reuse, R51 ;  /* 0x00000033e2337220 */ /* 0x040fe40000400000 */
[C---:B------:R-:W-:Y:S02]  /*9c00*/  FMUL R50, R226.reuse, R50 ;  /* 0x00000032e2327220 */ /* 0x040fe40000400000 */
[C---:B------:R-:W-:Y:S01]  /*9c10*/  FMUL R47, R226.reuse, R47 ;  /* 0x0000002fe22f7220 */ /* 0x040fe20000400000 */
[----:B------:R-:W1:Y:S01]  /*9c20*/  I2F R233, R44 ;  /* 0x0000002c00e97306 */ /* 0x000e620000201400 */
[----:B------:R-:W-:Y:S01]  /*9c30*/  FMUL R226, R226, R46 ;  /* 0x0000002ee2e27220 */ /* 0x000fe20000400000 */
[----:B------:R-:W-:Y:S01]  /*9c40*/  LOP3.LUT R46, R228, 0xff800000, RZ, 0xc0, !PT ;  /* 0xff800000e42e7812 */ /* 0x000fe200078ec0ff */
[----:B--2---:R-:W-:-:S02]  /*9c50*/  FMUL R43, R207, R43 ;  /* 0x0000002bcf2b7220 */ /* 0x004fc40000400000 */
[C---:B------:R-:W-:Y:S02]  /*9c60*/  FMUL R42, R207.reuse, R42 ;  /* 0x0000002acf2a7220 */ /* 0x040fe40000400000 */
[C---:B------:R-:W-:Y:S02]  /*9c70*/  FMUL R228, R207.reuse, R39 ;  /* 0x00000027cfe47220 */ /* 0x040fe40000400000 */
[C---:B------:R-:W-:Y:S02]  /*9c80*/  FMUL R229, R207.reuse, R38 ;  /* 0x00000026cfe57220 */ /* 0x040fe40000400000 */
[C---:B------:R-:W-:Y:S02]  /*9c90*/  FMUL R119, R207.reuse, R119 ;  /* 0x00000077cf777220 */ /* 0x040fe40000400000 */
[C---:B------:R-:W-:Y:S02]  /*9ca0*/  FMUL R118, R207.reuse, R118 ;  /* 0x00000076cf767220 */ /* 0x040fe40000400000 */
[----:B------:R-:W-:-:S02]  /*9cb0*/  FMUL R123, R207, R123 ;  /* 0x0000007bcf7b7220 */ /* 0x000fc40000400000 */
[C---:B------:R-:W-:Y:S02]  /*9cc0*/  FMUL R211, R209.reuse, R211 ;  /* 0x000000d3d1d37220 */ /* 0x040fe40000400000 */
[C---:B------:R-:W-:Y:S02]  /*9cd0*/  FMUL R213, R209.reuse, R213 ;  /* 0x000000d5d1d57220 */ /* 0x040fe40000400000 */
[C---:B------:R-:W-:Y:S02]  /*9ce0*/  FMUL R215, R209.reuse, R215 ;  /* 0x000000d7d1d77220 */ /* 0x040fe40000400000 */
[C---:B------:R-:W-:Y:S02]  /*9cf0*/  FMUL R217, R209.reuse, R217 ;  /* 0x000000d9d1d97220 */ /* 0x040fe40000400000 */
[C---:B------:R-:W-:Y:S02]  /*9d00*/  FMUL R210, R209.reuse, R210 ;  /* 0x000000d2d1d27220 */ /* 0x040fe40000400000 */
[----:B------:R-:W-:-:S02]  /*9d10*/  FMUL R212, R209, R212 ;  /* 0x000000d4d1d47220 */ /* 0x000fc40000400000 */
[C---:B------:R-:W-:Y:S02]  /*9d20*/  FMUL R214, R209.reuse, R214 ;  /* 0x000000d6d1d67220 */ /* 0x040fe40000400000 */
[----:B------:R-:W-:Y:S01]  /*9d30*/  FMUL R216, R209, R216 ;  /* 0x000000d8d1d87220 */ /* 0x000fe20000400000 */
[----:B------:R-:W-:Y:S01]  /*9d40*/  LOP3.LUT R209, R223, 0xff800000, RZ, 0xc0, !PT ;  /* 0xff800000dfd17812 */ /* 0x000fe200078ec0ff */
[----:B------:R-:W-:Y:S01]  /*9d50*/  FMUL R207, R207, R122 ;  /* 0x0000007acfcf7220 */ /* 0x000fe20000400000 */
[----:B------:R-:W-:Y:S01]  /*9d60*/  LOP3.LUT R122, R232, 0xff800000, RZ, 0xc0, !PT ;  /* 0xff800000e87a7812 */ /* 0x000fe200078ec0ff */
[----:B------:R-:W2:Y:S01]  /*9d70*/  I2F R223, R0 ;  /* 0x0000000000df7306 */ /* 0x000ea20000201400 */
[----:B------:R-:W-:Y:S02]  /*9d80*/  IADD3 R225, R19, -0x3f3504f3, RZ ;  /* 0xc0cafb0d13e17810 */ /* 0x000fe40007ffe0ff */
[----:B------:R-:W-:Y:S01]  /*9d90*/  IADD3 R39, R14, -0x3f3504f3, RZ ;  /* 0xc0cafb0d0e277810 */ /* 0x000fe20007ffe0ff */
[----:B0-----:R-:W-:-:S04]  /*9da0*/  FMUL R219, R224, R219 ;  /* 0x000000dbe0db7220 */ /* 0x001fc80000400000 */
[----:B------:R-:W0:Y:S01]  /*9db0*/  I2F R38, R122 ;  /* 0x0000007a00267306 */ /* 0x000e220000201400 */
[C---:B------:R-:W-:Y:S01]  /*9dc0*/  FMUL R218, R224.reuse, R218 ;  /* 0x000000dae0da7220 */ /* 0x040fe20000400000 */
[----:B------:R-:W-:Y:S01]  /*9dd0*/  FSEL R232, RZ, -23, P3 ;  /* 0xc1b80000ffe87808 */ /* 0x000fe20001800000 */
[C---:B------:R-:W-:Y:S02]  /*9de0*/  FMUL R220, R224.reuse, R220 ;  /* 0x000000dce0dc7220 */ /* 0x040fe40000400000 */
[C---:B------:R-:W-:Y:S02]  /*9df0*/  FMUL R221, R224.reuse, R221 ;  /* 0x000000dde0dd7220 */ /* 0x040fe40000400000 */
[C---:B------:R-:W-:Y:S02]  /*9e00*/  FMUL R57, R224.reuse, R57 ;  /* 0x00000039e0397220 */ /* 0x040fe40000400000 */
[C---:B------:R-:W-:Y:S02]  /*9e10*/  FMUL R56, R224.reuse, R56 ;  /* 0x00000038e0387220 */ /* 0x040fe40000400000 */
[----:B------:R-:W-:-:S02]  /*9e20*/  FMUL R53, R224, R53 ;  /* 0x00000035e0357220 */ /* 0x000fc40000400000 */
[----:B------:R-:W-:Y:S01]  /*9e30*/  FMUL R224, R224, R52 ;  /* 0x00000034e0e07220 */ /* 0x000fe20000400000 */
[----:B------:R-:W-:Y:S01]  /*9e40*/  LOP3.LUT R52, R225, 0xff800000, RZ, 0xc0, !PT ;  /* 0xff800000e1347812 */ /* 0x000fe200078ec0ff */
[----:B---3--:R-:W-:Y:S01]  /*9e50*/  FFMA.FTZ R204, R222, 1.1920928955078125e-07, R204 ;  /* 0x34000000decc7823 */ /* 0x008fe200000100cc */
[----:B------:R-:W-:Y:S01]  /*9e60*/  LOP3.LUT R222, R39, 0xff800000, RZ, 0xc0, !PT ;  /* 0xff80000027de7812 */ /* 0x000fe200078ec0ff */
[----:B------:R-:W3:Y:S01]  /*9e70*/  I2F R225, R209 ;  /* 0x000000d100e17306 */ /* 0x000ee20000201400 */
[----:B------:R-:W-:Y:S01]  /*9e80*/  FSEL R39, RZ, -23, P0 ;  /* 0xc1b80000ff277808 */ /* 0x000fe20000000000 */
[----:B-1----:R-:W-:Y:S01]  /*9e90*/  FFMA.FTZ R232, R233, 1.1920928955078125e-07, R232 ;  /* 0x34000000e9e87823 */ /* 0x002fe200000100e8 */
[----:B------:R-:W-:Y:S02]  /*9ea0*/  FSETP.GT.AND P0, PT, |R13|, 8.50705917302346158658e+37, PT ;  /* 0x7e8000000d00780b */ /* 0x000fe40003f04200 */
[----:B------:R-:W-:Y:S02]  /*9eb0*/  FSEL R233, RZ, -23, P2 ;  /* 0xc1b80000ffe97808 */ /* 0x000fe40001000000 */
[----:B------:R-:W-:Y:S01]  /*9ec0*/  FSETP.GT.AND P2, PT, |R31|, 8.50705917302346158658e+37, PT ;  /* 0x7e8000001f00780b */ /* 0x000fe20003f44200 */
[----:B--2---:R-:W-:Y:S01]  /*9ed0*/  FFMA.FTZ R223, R223, 1.1920928955078125e-07, R30 ;  /* 0x34000000dfdf7823 */ /* 0x004fe2000001001e */
[----:B------:R-:W-:-:S02]  /*9ee0*/  FSETP.GEU.AND P3, PT, |R13|, 1.175494350822287508e-38, PT ;  /* 0x008000000d00780b */ /* 0x000fc40003f6e200 */
[----:B------:R-:W-:Y:S01]  /*9ef0*/  FSEL R30, RZ, -23, P4 ;  /* 0xc1b80000ff1e7808 */ /* 0x000fe20002000000 */
[----:B0-----:R-:W-:Y:S01]  /*9f00*/  FFMA.FTZ R233, R38, 1.1920928955078125e-07, R233 ;  /* 0x3400000026e97823 */ /* 0x001fe200000100e9 */
[----:B------:R-:W-:Y:S01]  /*9f10*/  FSETP.GEU.AND P4, PT, |R31|, 1.175494350822287508e-38, PT ;  /* 0x008000001f00780b */ /* 0x000fe20003f8e200 */
[----:B------:R-:W-:Y:S01]  /*9f20*/  IMAD.MOV.U32 R38, RZ, RZ, R37 ;  /* 0x000000ffff267224 */ /* 0x000fe200078e0025 */
[----:B------:R-:W-:Y:S02]  /*9f30*/  FSEL R234, RZ, -23, P1 ;  /* 0xc1b80000ffea7808 */ /* 0x000fe40000800000 */
[----:B------:R-:W-:Y:S01]  /*9f40*/  FSETP.GT.AND P1, PT, |R12|, 8.50705917302346158658e+37, PT ;  /* 0x7e8000000c00780b */ /* 0x000fe20003f24200 */
[----:B------:R-:W0:Y:S01]  /*9f50*/  I2F R231, R46 ;  /* 0x0000002e00e77306 */ /* 0x000e220000201400 */
[----:B------:R-:W-:Y:S02]  /*9f60*/  @P0 FMUL R13, R13, 0.25 ;  /* 0x3e8000000d0d0820 */ /* 0x000fe40000400000 */
[----:B------:R-:W-:-:S02]  /*9f70*/  @P0 FMUL R41, R41, 0.25 ;  /* 0x3e80000029290820 */ /* 0x000fc40000400000 */
[----:B------:R-:W-:Y:S02]  /*9f80*/  @P0 FMUL R40, R40, 0.25 ;  /* 0x3e80000028280820 */ /* 0x000fe40000400000 */
[----:B------:R-:W-:Y:S02]  /*9f90*/  @P0 FMUL R38, R38, 0.25 ;  /* 0x3e80000026260820 */ /* 0x000fe40000400000 */
[----:B------:R-:W-:Y:S02]  /*9fa0*/  @P0 FMUL R36, R36, 0.25 ;  /* 0x3e80000024240820 */ /* 0x000fe40000400000 */
[----:B------:R-:W-:Y:S02]  /*9fb0*/  @P0 FMUL R117, R117, 0.25 ;  /* 0x3e80000075750820 */ /* 0x000fe40000400000 */
[----:B------:R-:W-:Y:S02]  /*9fc0*/  @P0 FMUL R116, R116, 0.25 ;  /* 0x3e80000074740820 */ /* 0x000fe40000400000 */
[----:B------:R-:W-:-:S02]  /*9fd0*/  @P0 FMUL R121, R121, 0.25 ;  /* 0x3e80000079790820 */ /* 0x000fc40000400000 */
[----:B------:R-:W-:Y:S01]  /*9fe0*/  @P0 FMUL R120, R120, 0.25 ;  /* 0x3e80000078780820 */ /* 0x000fe20000400000 */
[C---:B------:R-:W-:Y:S01]  /*9ff0*/  FSETP.GEU.AND P0, PT, |R12|.reuse, 1.175494350822287508e-38, PT ;  /* 0x008000000c00780b */ /* 0x040fe20003f0e200 */
[----:B---3--:R-:W-:Y:S02]  /*a000*/  FFMA.FTZ R21, R225, 1.1920928955078125e-07, R21 ;  /* 0x34000000e1157823 */ /* 0x008fe40000010015 */
[----:B------:R-:W1:Y:S01]  /*a010*/  I2F R225, R222 ;  /* 0x000000de00e17306 */ /* 0x000e620000201400 */
[----:B------:R-:W-:Y:S02]  /*a020*/  @P2 FMUL R31, R31, 0.25 ;  /* 0x3e8000001f1f2820 */ /* 0x000fe40000400000 */
[----:B------:R-:W-:Y:S02]  /*a030*/  @!P3 FMUL R13, R13, 16777216 ;  /* 0x4b8000000d0db820 */ /* 0x000fe40000400000 */
[----:B------:R-:W-:Y:S02]  /*a040*/  @!P4 FMUL R31, R31, 16777216 ;  /* 0x4b8000001f1fc820 */ /* 0x000fe40000400000 */
[----:B------:R-:W-:Y:S01]  /*a050*/  @P1 FMUL R12, R12, 0.25 ;  /* 0x3e8000000c0c1820 */ /* 0x000fe20000400000 */
[----:B------:R-:W-:Y:S01]  /*a060*/  I2F R230, R52 ;  /* 0x0000003400e67306 */ /* 0x000fe20000201400 */
[----:B0-----:R-:W-:-:S02]  /*a070*/  FFMA.FTZ R231, R231, 1.1920928955078125e-07, R30 ;  /* 0x34000000e7e77823 */ /* 0x001fc4000001001e */
[----:B------:R-:W-:-:S05]  /*a080*/  @!P0 FMUL R12, R12, 16777216 ;  /* 0x4b8000000c0c8820 */ /* 0x000fca0000400000 */
[----:B------:R-:W0:Y:S01]  /*a090*/  MUFU.RCP R13, R13 ;  /* 0x0000000d000d7308 */ /* 0x000e220000001000 */
[----:B------:R-:W-:-:S07]  /*a0a0*/  IMAD.MOV.U32 R30, RZ, RZ, R112 ;  /* 0x000000ffff1e7224 */ /* 0x000fce00078e0070 */
[----:B------:R-:W2:Y:S01]  /*a0b0*/  MUFU.RCP R31, R31 ;  /* 0x0000001f001f7308 */ /* 0x000ea20000001000 */
[----:B-1----:R-:W-:Y:S01]  /*a0c0*/  FFMA.FTZ R234, R225, 1.1920928955078125e-07, R234 ;  /* 0x34000000e1ea7823 */ /* 0x002fe200000100ea */
[----:B------:R-:W-:Y:S01]  /*a0d0*/  MOV R225, R113 ;  /* 0x0000007100e17202 */ /* 0x000fe20000000f00 */
[----:B------:R-:W-:Y:S02]  /*a0e0*/  @P2 FMUL R30, R30, 0.25 ;  /* 0x3e8000001e1e2820 */ /* 0x000fe40000400000 */
[----:B------:R-:W-:-:S03]  /*a0f0*/  @P2 FMUL R132, R132, 0.25 ;  /* 0x3e80000084842820 */ /* 0x000fc60000400000 */
[----:B------:R-:W1:Y:S01]  /*a100*/  MUFU.RCP R12, R12 ;  /* 0x0000000c000c7308 */ /* 0x000e620000001000 */
[----:B------:R-:W-:Y:S02]  /*a110*/  @P2 FMUL R108, R108, 0.25 ;  /* 0x3e8000006c6c2820 */ /* 0x000fe40000400000 */
[----:B------:R-:W-:Y:S02]  /*a120*/  @P2 FMUL R104, R104, 0.25 ;  /* 0x3e80000068682820 */ /* 0x000fe40000400000 */
[----:B------:R-:W-:Y:S02]  /*a130*/  @!P3 FMUL R36, R36, 16777216 ;  /* 0x4b8000002424b820 */ /* 0x000fe40000400000 */
[----:B------:R-:W-:Y:S02]  /*a140*/  @!P3 FMUL R117, R117, 16777216 ;  /* 0x4b8000007575b820 */ /* 0x000fe40000400000 */
[----:B------:R-:W-:Y:S02]  /*a150*/  @!P3 FMUL R121, R121, 16777216 ;  /* 0x4b8000007979b820 */ /* 0x000fe40000400000 */
[----:B------:R-:W-:-:S02]  /*a160*/  @P2 FMUL R225, R225, 0.25 ;  /* 0x3e800000e1e12820 */ /* 0x000fc40000400000 */
[----:B------:R-:W-:Y:S02]  /*a170*/  @P2 FMUL R133, R133, 0.25 ;  /* 0x3e80000085852820 */ /* 0x000fe40000400000 */
[----:B------:R-:W-:Y:S02]  /*a180*/  @P2 FMUL R109, R109, 0.25 ;  /* 0x3e8000006d6d2820 */ /* 0x000fe40000400000 */
[----:B------:R-:W-:Y:S02]  /*a190*/  @P2 FMUL R105, R105, 0.25 ;  /* 0x3e80000069692820 */ /* 0x000fe40000400000 */
[----:B------:R-:W-:Y:S02]  /*a1a0*/  @!P4 FMUL R30, R30, 16777216 ;  /* 0x4b8000001e1ec820 */ /* 0x000fe40000400000 */
[----:B------:R-:W-:Y:S02]  /*a1b0*/  @!P4 FMUL R132, R132, 16777216 ;  /* 0x4b8000008484c820 */ /* 0x000fe40000400000 */
[----:B------:R-:W-:-:S02]  /*a1c0*/  @!P3 FMUL R41, R41, 16777216 ;  /* 0x4b8000002929b820 */ /* 0x000fc40000400000 */
[----:B------:R-:W-:Y:S02]  /*a1d0*/  @!P4 FMUL R108, R108, 16777216 ;  /* 0x4b8000006c6cc820 */ /* 0x000fe40000400000 */
[----:B------:R-:W-:Y:S02]  /*a1e0*/  @!P4 FMUL R104, R104, 16777216 ;  /* 0x4b8000006868c820 */ /* 0x000fe40000400000 */
[----:B------:R-:W-:Y:S02]  /*a1f0*/  @!P3 FMUL R40, R40, 16777216 ;  /* 0x4b8000002828b820 */ /* 0x000fe40000400000 */
[----:B0-----:R-:W-:Y:S02]  /*a200*/  FMUL R112, R13, R36 ;  /* 0x000000240d707220 */ /* 0x001fe40000400000 */
[----:B------:R-:W-:Y:S02]  /*a210*/  FFMA.FTZ R230, R230, 1.1920928955078125e-07, R39 ;  /* 0x34000000e6e67823 */ /* 0x000fe40000010027 */
[----:B------:R-:W-:-:S02]  /*a220*/  @!P3 FMUL R38, R38, 16777216 ;  /* 0x4b8000002626b820 */ /* 0x000fc40000400000 */
[----:B------:R-:W-:Y:S02]  /*a230*/  @!P3 FMUL R116, R116, 16777216 ;  /* 0x4b8000007474b820 */ /* 0x000fe40000400000 */
[----:B------:R-:W-:Y:S02]  /*a240*/  @!P3 FMUL R120, R120, 16777216 ;  /* 0x4b8000007878b820 */ /* 0x000fe40000400000 */
[----:B------:R-:W-:Y:S02]  /*a250*/  FMUL R36, R13, R117 ;  /* 0x000000750d247220 */ /* 0x000fe40000400000 */
[----:B------:R-:W-:Y:S02]  /*a260*/  @P1 FMUL R107, R107, 0.25 ;  /* 0x3e8000006b6b1820 */ /* 0x000fe40000400000 */
[----:B------:R-:W-:Y:S02]  /*a270*/  FMUL R39, R13, R121 ;  /* 0x000000790d277220 */ /* 0x000fe40000400000 */
[----:B------:R-:W-:-:S02]  /*a280*/  @!P4 FMUL R225, R225, 16777216 ;  /* 0x4b800000e1e1c820 */ /* 0x000fc40000400000 */
[----:B------:R-:W-:Y:S02]  /*a290*/  @!P4 FMUL R133, R133, 16777216 ;  /* 0x4b8000008585c820 */ /* 0x000fe40000400000 */
[----:B------:R-:W-:Y:S02]  /*a2a0*/  @!P4 FMUL R109, R109, 16777216 ;  /* 0x4b8000006d6dc820 */ /* 0x000fe40000400000 */
[----:B------:R-:W-:Y:S02]  /*a2b0*/  @!P4 FMUL R105, R105, 16777216 ;  /* 0x4b8000006969c820 */ /* 0x000fe40000400000 */
[C---:B--2---:R-:W-:Y:S02]  /*a2c0*/  FMUL R30, R31.reuse, R30 ;  /* 0x0000001e1f1e7220 */ /* 0x044fe40000400000 */
[----:B------:R-:W-:Y:S02]  /*a2d0*/  FMUL R117, R31, R132 ;  /* 0x000000841f757220 */ /* 0x000fe40000400000 */
[----:B------:R-:W-:-:S02]  /*a2e0*/  @P1 FMUL R115, R115, 0.25 ;  /* 0x3e80000073731820 */ /* 0x000fc40000400000 */
[----:B------:R-:W-:Y:S02]  /*a2f0*/  @P1 FMUL R114, R114, 0.25 ;  /* 0x3e80000072721820 */ /* 0x000fe40000400000 */
[----:B------:R-:W-:Y:S02]  /*a300*/  @P1 FMUL R135, R135, 0.25 ;  /* 0x3e80000087871820 */ /* 0x000fe40000400000 */
[----:B------:R-:W-:Y:S02]  /*a310*/  @P1 FMUL R134, R134, 0.25 ;  /* 0x3e80000086861820 */ /* 0x000fe40000400000 */
[----:B------:R-:W-:Y:S02]  /*a320*/  @P1 FMUL R111, R111, 0.25 ;  /* 0x3e8000006f6f1820 */ /* 0x000fe40000400000 */
[----:B------:R-:W-:Y:S02]  /*a330*/  @P1 FMUL R110, R110, 0.25 ;  /* 0x3e8000006e6e1820 */ /* 0x000fe40000400000 */
[----:B------:R-:W-:-:S02]  /*a340*/  @P1 FMUL R106, R106, 0.25 ;  /* 0x3e8000006a6a1820 */ /* 0x000fc40000400000 */
[----:B------:R-:W-:Y:S02]  /*a350*/  FMUL R37, R13, R41 ;  /* 0x000000290d257220 */ /* 0x000fe40000400000 */
[C---:B------:R-:W-:Y:S02]  /*a360*/  FMUL R108, R31.reuse, R108 ;  /* 0x0000006c1f6c7220 */ /* 0x040fe40000400000 */
[----:B------:R-:W-:Y:S02]  /*a370*/  FMUL R121, R31, R104 ;  /* 0x000000681f797220 */ /* 0x000fe40000400000 */
[C---:B------:R-:W-:Y:S02]  /*a380*/  FMUL R41, R13.reuse, R40 ;  /* 0x000000280d297220 */ /* 0x040fe40000400000 */
[C---:B------:R-:W-:Y:S02]  /*a390*/  FMUL R38, R13.reuse, R38 ;  /* 0x000000260d267220 */ /* 0x040fe40000400000 */
[----:B------:R-:W-:-:S02]  /*a3a0*/  FMUL R40, R13, R116 ;  /* 0x000000740d287220 */ /* 0x000fc40000400000 */
[----:B------:R-:W-:Y:S02]  /*a3b0*/  FMUL R113, R13, R120 ;  /* 0x000000780d717220 */ /* 0x000fe40000400000 */
[----:B------:R-:W-:Y:S02]  /*a3c0*/  @!P0 FMUL R107, R107, 16777216 ;  /* 0x4b8000006b6b8820 */ /* 0x000fe40000400000 */
[C---:B------:R-:W-:Y:S02]  /*a3d0*/  FMUL R13, R31.reuse, R225 ;  /* 0x000000e11f0d7220 */ /* 0x040fe40000400000 */
[C---:B------:R-:W-:Y:S02]  /*a3e0*/  FMUL R116, R31.reuse, R133 ;  /* 0x000000851f747220 */ /* 0x040fe40000400000 */
[C---:B------:R-:W-:Y:S02]  /*a3f0*/  FMUL R109, R31.reuse, R109 ;  /* 0x0000006d1f6d7220 */ /* 0x040fe40000400000 */
[----:B------:R-:W-:Y:S01]  /*a400*/  FMUL R120, R31, R105 ;  /* 0x000000691f787220 */ /* 0x000fe20000400000 */
[----:B------:R-:W-:Y:S01]  /*a410*/  F2FP.BF16.PACK_AB R31, R30, R117 ;  /* 0x000000751e1f723e */ /* 0x000fe200000010ff */
[----:B------:R-:W-:-:S02]  /*a420*/  @!P0 FMUL R115, R115, 16777216 ;  /* 0x4b80000073738820 */ /* 0x000fc40000400000 */
[----:B------:R-:W-:Y:S02]  /*a430*/  @!P0 FMUL R114, R114, 16777216 ;  /* 0x4b80000072728820 */ /* 0x000fe40000400000 */
[----:B------:R-:W-:Y:S02]  /*a440*/  @!P0 FMUL R135, R135, 16777216 ;  /* 0x4b80000087878820 */ /* 0x000fe40000400000 */
[----:B------:R-:W-:Y:S02]  /*a450*/  @!P0 FMUL R134, R134, 16777216 ;  /* 0x4b80000086868820 */ /* 0x000fe40000400000 */
[----:B------:R-:W-:Y:S02]  /*a460*/  @!P0 FMUL R111, R111, 16777216 ;  /* 0x4b8000006f6f8820 */ /* 0x000fe40000400000 */
[----:B------:R-:W-:Y:S02]  /*a470*/  @!P0 FMUL R110, R110, 16777216 ;  /* 0x4b8000006e6e8820 */ /* 0x000fe40000400000 */
[----:B------:R-:W-:Y:S01]  /*a480*/  @!P0 FMUL R106, R106, 16777216 ;  /* 0x4b8000006a6a8820 */ /* 0x000fe20000400000 */
[----:B------:R-:W-:Y:S01]  /*a490*/  F2FP.BF16.PACK_AB R30, R108, R121 ;  /* 0x000000796c1e723e */ /* 0x000fe200000010ff */
[C---:B-1----:R-:W-:Y:S01]  /*a4a0*/  FMUL R108, R12.reuse, R107 ;  /* 0x0000006b0c6c7220 */ /* 0x042fe20000400000 */
[----:B------:R-:W-:Y:S01]  /*a4b0*/  F2FP.BF16.PACK_AB R13, R13, R116 ;  /* 0x000000740d0d723e */ /* 0x000fe200000010ff */
[----:B------:R-:W-:-:S02]  /*a4c0*/  FMUL R115, R12, R115 ;  /* 0x000000730c737220 */ /* 0x000fc40000400000 */
[C---:B------:R-:W-:Y:S02]  /*a4d0*/  FMUL R114, R12.reuse, R114 ;  /* 0x000000720c727220 */ /* 0x040fe40000400000 */
[C---:B------:R-:W-:Y:S02]  /*a4e0*/  FMUL R104, R12.reuse, R135 ;  /* 0x000000870c687220 */ /* 0x040fe40000400000 */
[C---:B------:R-:W-:Y:S02]  /*a4f0*/  FMUL R105, R12.reuse, R134 ;  /* 0x000000860c697220 */ /* 0x040fe40000400000 */
[C---:B------:R-:W-:Y:S02]  /*a500*/  FMUL R111, R12.reuse, R111 ;  /* 0x0000006f0c6f7220 */ /* 0x040fe40000400000 */
[C---:B------:R-:W-:Y:S02]  /*a510*/  FMUL R110, R12.reuse, R110 ;  /* 0x0000006e0c6e7220 */ /* 0x040fe40000400000 */
[----:B------:R-:W-:Y:S01]  /*a520*/  FMUL R107, R12, R106 ;  /* 0x0000006a0c6b7220 */ /* 0x000fe20000400000 */
[----:B------:R-:W-:Y:S01]  /*a530*/  F2FP.BF16.PACK_AB R12, R109, R120 ;  /* 0x000000786d0c723e */ /* 0x000fe200000010ff */
[----:B------:R0:W-:Y:S01]  /*a540*/  STS.64 [R206], R30 ;  /* 0x0000001ece007388 */ /* 0x0001e20000000a00 */
[----:B------:R-:W-:-:S02]  /*a550*/  F2FP.BF16.PACK_AB R36, R36, R39 ;  /* 0x000000272424723e */ /* 0x000fc400000010ff */
[----:B------:R-:W-:Y:S01]  /*a560*/  F2FP.BF16.PACK_AB R37, R37, R38 ;  /* 0x000000262525723e */ /* 0x000fe200000010ff */
[----:B------:R1:W-:Y:S01]  /*a570*/  STS.64 [R206+0x200], R12 ;  /* 0x0002000cce007388 */ /* 0x0003e20000000a00 */
[----:B------:R-:W-:Y:S02]  /*a580*/  F2FP.BF16.PACK_AB R39, R68, R60 ;  /* 0x0000003c4427723e */ /* 0x000fe400000010ff */
[----:B------:R-:W-:Y:S02]  /*a590*/  F2FP.BF16.PACK_AB R225, R218, R221 ;  /* 0x000000dddae1723e */ /* 0x000fe400000010ff */
[----:B------:R-:W-:Y:S02]  /*a5a0*/  F2FP.BF16.PACK_AB R38, R48, R227 ;  /* 0x000000e33026723e */ /* 0x000fe400000010ff */
[----:B------:R-:W-:Y:S02]  /*a5b0*/  F2FP.BF16.PACK_AB R61, R69, R61 ;  /* 0x0000003d453d723e */ /* 0x000fe400000010ff */
[----:B0-----:R-:W-:-:S02]  /*a5c0*/  F2FP.BF16.PACK_AB R31, R41, R112 ;  /* 0x00000070291f723e */ /* 0x001fc400000010ff */
[----:B------:R-:W-:Y:S02]  /*a5d0*/  F2FP.BF16.PACK_AB R30, R40, R113 ;  /* 0x00000071281e723e */ /* 0x000fe400000010ff */
[----:B------:R-:W-:Y:S02]  /*a5e0*/  F2FP.BF16.PACK_AB R60, R49, R45 ;  /* 0x0000002d313c723e */ /* 0x000fe400000010ff */
[----:B------:R-:W-:Y:S02]  /*a5f0*/  F2FP.BF16.PACK_AB R224, R56, R224 ;  /* 0x000000e038e0723e */ /* 0x000fe400000010ff */
[----:B------:R-:W-:Y:S02]  /*a600*/  F2FP.BF16.PACK_AB R219, R219, R220 ;  /* 0x000000dcdbdb723e */ /* 0x000fe400000010ff */
[----:B------:R-:W-:Y:S02]  /*a610*/  F2FP.BF16.PACK_AB R218, R57, R53 ;  /* 0x0000003539da723e */ /* 0x000fe400000010ff */
[----:B-1----:R-:W-:-:S02]  /*a620*/  F2FP.BF16.PACK_AB R13, R114, R105 ;  /* 0x00000069720d723e */ /* 0x002fc400000010ff */
[----:B------:R-:W-:Y:S02]  /*a630*/  F2FP.BF16.PACK_AB R12, R110, R107 ;  /* 0x0000006b6e0c723e */ /* 0x000fe400000010ff */
[----:B------:R-:W-:Y:S01]  /*a640*/  LOP3.LUT R40, R206, 0x8, RZ, 0x3c, !PT ;  /* 0x00000008ce287812 */ /* 0x000fe200078e3cff */
[----:B------:R0:W-:Y:S01]  /*a650*/  STS.64 [R206+0x80], R30 ;  /* 0x0000801ece007388 */ /* 0x0001e20000000a00 */
[----:B------:R-:W-:-:S03]  /*a660*/  IADD3 R208, R20, -R208, RZ ;  /* 0x800000d014d07210 */ /* 0x000fc60007ffe0ff */
[----:B------:R-:W-:Y:S04]  /*a670*/  STS.64 [R206+0x280], R36 ;  /* 0x00028024ce007388 */ /* 0x000fe80000000a00 */
[----:B------:R-:W-:Y:S04]  /*a680*/  STS.64 [R206+0x100], R38 ;  /* 0x00010026ce007388 */ /* 0x000fe80000000a00 */
[----:B------:R-:W-:Y:S01]  /*a690*/  STS.64 [R206+0x300], R60 ;  /* 0x0003003cce007388 */ /* 0x000fe20000000a00 */
[----:B0-----:R-:W-:Y:S02]  /*a6a0*/  F2FP.BF16.PACK_AB R31, R115, R104 ;  /* 0x00000068731f723e */ /* 0x001fe400000010ff */
[----:B------:R-:W-:Y:S01]  /*a6b0*/  F2FP.BF16.PACK_AB R30, R111, R108 ;  /* 0x0000006c6f1e723e */ /* 0x000fe200000010ff */
[----:B------:R-:W-:Y:S04]  /*a6c0*/  STS.64 [R206+0x180], R224 ;  /* 0x000180e0ce007388 */ /* 0x000fe80000000a00 */
[----:B------:R-:W-:Y:S04]  /*a6d0*/  STS.64 [R206+0x380], R218 ;  /* 0x000380dace007388 */ /* 0x000fe80000000a00 */
[----:B------:R0:W-:Y:S04]  /*a6e0*/  STS.64 [R40+0x4000], R12 ;  /* 0x0040000c28007388 */ /* 0x0001e80000000a00 */
[----:B------:R1:W-:Y:S01]  /*a6f0*/  STS.64 [R40+0x4200], R30 ;  /* 0x0042001e28007388 */ /* 0x0003e20000000a00 */
[----:B0-----:R-:W-:Y:S01]  /*a700*/  IMAD.IADD R12, R3, 0x1, -R0 ;  /* 0x00000001030c7824 */ /* 0x001fe200078e0a00 */
[----:B------:R-:W-:Y:S01]  /*a710*/  MOV R0, 0x3dc6b27f ;  /* 0x3dc6b27f00007802 */ /* 0x000fe20000000f00 */
[----:B------:R-:W-:-:S02]  /*a720*/  FADD R13, R208, -1 ;  /* 0xbf800000d00d7421 */ /* 0x000fc40000000000 */
[----:B-1----:R-:W-:Y:S02]  /*a730*/  FADD R31, R12, -1 ;  /* 0xbf8000000c1f7421 */ /* 0x002fe40000000000 */
[-C--:B------:R-:W-:Y:S02]  /*a740*/  FFMA.FTZ R12, R13, R0.reuse, -0.16845393180847167969 ;  /* 0xbe2c7f300d0c7423 */ /* 0x080fe40000010000 */
[----:B------:R-:W-:Y:S02]  /*a750*/  FFMA.FTZ R30, R31, R0, -0.16845393180847167969 ;  /* 0xbe2c7f301f1e7423 */ /* 0x000fe40000010000 */
[----:B------:R-:W-:Y:S02]  /*a760*/  FFMA.FTZ R12, R13, R12, 0.1716887056827545166 ;  /* 0x3e2fcf2a0d0c7423 */ /* 0x000fe4000001000c */
[----:B------:R-:W-:Y:S02]  /*a770*/  FFMA.FTZ R30, R31, R30, 0.1716887056827545166 ;  /* 0x3e2fcf2a1f1e7423 */ /* 0x000fe4000001001e */
[----:B------:R-:W-:-:S02]  /*a780*/  FFMA.FTZ R12, R13, R12, -0.17900948226451873779 ;  /* 0xbe374e430d0c7423 */ /* 0x000fc4000001000c */
[----:B------:R-:W-:Y:S02]  /*a790*/  FFMA.FTZ R30, R31, R30, -0.17900948226451873779 ;  /* 0xbe374e431f1e7423 */ /* 0x000fe4000001001e */
[C---:B------:R-:W-:Y:S01]  /*a7a0*/  FFMA.FTZ R12, R13.reuse, R12, 0.20512372255325317383 ;  /* 0x3e520bf40d0c7423 */ /* 0x040fe2000001000c */
[----:B------:R-:W-:Y:S02]  /*a7b0*/  F2FP.BF16.PACK_AB R37, R42, R229 ;  /* 0x000000e52a25723e */ /* 0x000fe400000010ff */
[----:B------:R-:W-:Y:S01]  /*a7c0*/  F2FP.BF16.PACK_AB R36, R118, R207 ;  /* 0x000000cf7624723e */ /* 0x000fe200000010ff */
[----:B------:R-:W-:Y:S01]  /*a7d0*/  FFMA.FTZ R12, R13, R12, -0.24046532809734344482 ;  /* 0xbe763c8b0d0c7423 */ /* 0x000fe2000001000c */
[----:B------:R-:W-:Y:S01]  /*a7e0*/  IADD3 R209, R17, -R209, RZ ;  /* 0x800000d111d17210 */ /* 0x000fe20007ffe0ff */
[----:B------:R-:W-:Y:S02]  /*a7f0*/  IMAD.IADD R52, R19, 0x1, -R52 ;  /* 0x0000000113347824 */ /* 0x000fe400078e0a34 */
[----:B------:R-:W-:Y:S01]  /*a800*/  FFMA.FTZ R30, R31, R30, 0.20512372255325317383 ;  /* 0x3e520bf41f1e7423 */ /* 0x000fe2000001001e */
[----:B------:R0:W-:Y:S01]  /*a810*/  STS.64 [R40+0x4080], R36 ;  /* 0x0040802428007388 */ /* 0x0001e20000000a00 */
[----:B------:R-:W-:-:S02]  /*a820*/  FFMA.FTZ R12, R13, R12, 0.28857114911079406738 ;  /* 0x3e93bf990d0c7423 */ /* 0x000fc4000001000c */
[----:B------:R-:W-:Y:S02]  /*a830*/  FADD R209, R209, -1 ;  /* 0xbf800000d1d17421 */ /* 0x000fe40000000000 */
[----:B------:R-:W-:Y:S02]  /*a840*/  FFMA.FTZ R30, R31, R30, -0.24046532809734344482 ;  /* 0xbe763c8b1f1e7423 */ /* 0x000fe4000001001e */
[----:B------:R-:W-:Y:S02]  /*a850*/  FFMA.FTZ R12, R13, R12, -0.36067417263984680176 ;  /* 0xbeb8aa490d0c7423 */ /* 0x000fe4000001000c */
[----:B0-----:R-:W-:Y:S02]  /*a860*/  FADD R37, R52, -1 ;  /* 0xbf80000034257421 */ /* 0x001fe40000000000 */
[-C--:B------:R-:W-:Y:S02]  /*a870*/  FFMA.FTZ R36, R209, R0.reuse, -0.16845393180847167969 ;  /* 0xbe2c7f30d1247423 */ /* 0x080fe40000010000 */
[----:B------:R-:W-:-:S02]  /*a880*/  FFMA.FTZ R38, R37, R0, -0.16845393180847167969 ;  /* 0xbe2c7f3025267423 */ /* 0x000fc40000010000 */
[----:B------:R-:W-:Y:S02]  /*a890*/  FFMA.FTZ R30, R31, R30, 0.28857114911079406738 ;  /* 0x3e93bf991f1e7423 */ /* 0x000fe4000001001e */
[----:B------:R-:W-:Y:S02]  /*a8a0*/  FFMA.FTZ R12, R13, R12, 0.48089820146560668945 ;  /* 0x3ef6384a0d0c7423 */ /* 0x000fe4000001000c */
[----:B------:R-:W-:Y:S02]  /*a8b0*/  FFMA.FTZ R36, R209, R36, 0.1716887056827545166 ;  /* 0x3e2fcf2ad1247423 */ /* 0x000fe40000010024 */
[----:B------:R-:W-:Y:S02]  /*a8c0*/  FFMA.FTZ R38, R37, R38, 0.1716887056827545166 ;  /* 0x3e2fcf2a25267423 */ /* 0x000fe40000010026 */
[----:B------:R-:W-:Y:S02]  /*a8d0*/  FFMA.FTZ R30, R31, R30, -0.36067417263984680176 ;  /* 0xbeb8aa491f1e7423 */ /* 0x000fe4000001001e */
[----:B------:R-:W-:-:S02]  /*a8e0*/  FFMA.FTZ R12, R13, R12, -0.72134751081466674805 ;  /* 0xbf38aa3b0d0c7423 */ /* 0x000fc4000001000c */
[----:B------:R-:W-:Y:S02]  /*a8f0*/  FFMA.FTZ R36, R209, R36, -0.17900948226451873779 ;  /* 0xbe374e43d1247423 */ /* 0x000fe40000010024 */
[----:B------:R-:W-:Y:S02]  /*a900*/  FFMA.FTZ R38, R37, R38, -0.17900948226451873779 ;  /* 0xbe374e4325267423 */ /* 0x000fe40000010026 */
[----:B------:R-:W-:Y:S02]  /*a910*/  FFMA.FTZ R30, R31, R30, 0.48089820146560668945 ;  /* 0x3ef6384a1f1e7423 */ /* 0x000fe4000001001e */
[----:B------:R-:W-:Y:S02]  /*a920*/  FMUL R12, R13, R12 ;  /* 0x0000000c0d0c7220 */ /* 0x000fe40000400000 */
[----:B------:R-:W-:Y:S02]  /*a930*/  FFMA.FTZ R36, R209, R36, 0.20512372255325317383 ;  /* 0x3e520bf4d1247423 */ /* 0x000fe40000010024 */
[----:B------:R-:W-:-:S02]  /*a940*/  FFMA.FTZ R38, R37, R38, 0.20512372255325317383 ;  /* 0x3e520bf425267423 */ /* 0x000fc40000010026 */
[----:B------:R-:W-:Y:S02]  /*a950*/  FFMA.FTZ R30, R31, R30, -0.72134751081466674805 ;  /* 0xbf38aa3b1f1e7423 */ /* 0x000fe4000001001e */
[----:B------:R-:W-:Y:S02]  /*a960*/  FMUL R12, R13, R12 ;  /* 0x0000000c0d0c7220 */ /* 0x000fe40000400000 */
[----:B------:R-:W-:Y:S02]  /*a970*/  FFMA.FTZ R36, R209, R36, -0.24046532809734344482 ;  /* 0xbe763c8bd1247423 */ /* 0x000fe40000010024 */
[----:B------:R-:W-:Y:S02]  /*a980*/  FFMA.FTZ R38, R37, R38, -0.24046532809734344482 ;  /* 0xbe763c8b25267423 */ /* 0x000fe40000010026 */
[----:B------:R-:W-:Y:S02]  /*a990*/  FMUL R30, R31, R30 ;  /* 0x0000001e1f1e7220 */ /* 0x000fe40000400000 */
[----:B------:R-:W-:Y:S01]  /*a9a0*/  FFMA.FTZ R13, R13, 1.4426950216293334961, R12 ;  /* 0x3fb8aa3b0d0d7823 */ /* 0x000fe2000001000c */
[----:B------:R-:W-:Y:S01]  /*a9b0*/  IADD3 R44, R16, -R44, RZ ;  /* 0x8000002c102c7210 */ /* 0x000fe20007ffe0ff */
[----:B------:R-:W-:-:S02]  /*a9c0*/  IMAD.IADD R46, R18, 0x1, -R46 ;  /* 0x00000001122e7824 */ /* 0x000fc400078e0a2e */
[----:B------:R-:W-:Y:S02]  /*a9d0*/  FFMA.FTZ R36, R209, R36, 0.28857114911079406738 ;  /* 0x3e93bf99d1247423 */ /* 0x000fe40000010024 */
[----:B------:R-:W-:Y:S02]  /*a9e0*/  FFMA.FTZ R38, R37, R38, 0.28857114911079406738 ;  /* 0x3e93bf9925267423 */ /* 0x000fe40000010026 */
[----:B------:R-:W-:Y:S02]  /*a9f0*/  FMUL R30, R31, R30 ;  /* 0x0000001e1f1e7220 */ /* 0x000fe40000400000 */
[----:B------:R-:W-:Y:S02]  /*aa00*/  FADD R204, R204, R13 ;  /* 0x0000000dcccc7221 */ /* 0x000fe40000000000 */
[----:B------:R-:W-:Y:S02]  /*aa10*/  FADD R13, R46, -1 ;  /* 0xbf8000002e0d7421 */ /* 0x000fe40000000000 */
[----:B------:R-:W-:-:S02]  /*aa20*/  FFMA.FTZ R36, R209, R36, -0.36067417263984680176 ;  /* 0xbeb8aa49d1247423 */ /* 0x000fc40000010024 */
[----:B------:R-:W-:Y:S02]  /*aa30*/  FFMA.FTZ R38, R37, R38, -0.36067417263984680176 ;  /* 0xbeb8aa4925267423 */ /* 0x000fe40000010026 */
[----:B------:R-:W-:Y:S02]  /*aa40*/  FFMA.FTZ R30, R31, 1.4426950216293334961, R30 ;  /* 0x3fb8aa3b1f1e7823 */ /* 0x000fe4000001001e */
[----:B------:R-:W-:Y:S02]  /*aa50*/  FADD R31, R44, -1 ;  /* 0xbf8000002c1f7421 */ /* 0x000fe40000000000 */
[----:B------:R-:W-:Y:S02]  /*aa60*/  FFMA.FTZ R12, R13, R0, -0.16845393180847167969 ;  /* 0xbe2c7f300d0c7423 */ /* 0x000fe40000010000 */
[----:B------:R-:W-:Y:S02]  /*aa70*/  FFMA.FTZ R36, R209, R36, 0.48089820146560668945 ;  /* 0x3ef6384ad1247423 */ /* 0x000fe40000010024 */
[----:B------:R-:W-:-:S02]  /*aa80*/  FFMA.FTZ R38, R37, R38, 0.48089820146560668945 ;  /* 0x3ef6384a25267423 */ /* 0x000fc40000010026 */
[----:B------:R-:W-:Y:S02]  /*aa90*/  FADD R223, R223, R30 ;  /* 0x0000001edfdf7221 */ /* 0x000fe40000000000 */
[----:B------:R-:W-:Y:S02]  /*aaa0*/  FFMA.FTZ R30, R31, R0, -0.16845393180847167969 ;  /* 0xbe2c7f301f1e7423 */ /* 0x000fe40000010000 */
[----:B------:R-:W-:Y:S02]  /*aab0*/  FFMA.FTZ R12, R13, R12, 0.1716887056827545166 ;  /* 0x3e2fcf2a0d0c7423 */ /* 0x000fe4000001000c */
[----:B------:R-:W-:Y:S02]  /*aac0*/  FFMA.FTZ R36, R209, R36, -0.72134751081466674805 ;  /* 0xbf38aa3bd1247423 */ /* 0x000fe40000010024 */
[----:B------:R-:W-:Y:S02]  /*aad0*/  FFMA.FTZ R38, R37, R38, -0.72134751081466674805 ;  /* 0xbf38aa3b25267423 */ /* 0x000fe40000010026 */
[----:B------:R-:W-:Y:S01]  /*aae0*/  FFMA.FTZ R30, R31, R30, 0.1716887056827545166 ;  /* 0x3e2fcf2a1f1e7423 */ /* 0x000fe2000001001e */
[----:B------:R-:W-:Y:S01]  /*aaf0*/  ISETP.GE.U32.AND P0, PT, R20, 0x7f800000, PT ;  /* 0x7f8000001400780c */ /* 0x000fe20003f06070 */
[----:B------:R-:W-:Y:S01]  /*ab00*/  FFMA.FTZ R12, R13, R12, -0.17900948226451873779 ;  /* 0xbe374e430d0c7423 */ /* 0x000fe2000001000c */
[----:B------:R-:W-:Y:S01]  /*ab10*/  ISETP.GE.U32.AND P6, PT, R3, 0x7f800000, PT ;  /* 0x7f8000000300780c */ /* 0x000fe20003fc6070 */
[----:B------:R-:W-:-:S02]  /*ab20*/  FMUL R36, R209, R36 ;  /* 0x00000024d1247220 */ /* 0x000fc40000400000 */
[----:B------:R-:W-:Y:S02]  /*ab30*/  FMUL R38, R37, R38 ;  /* 0x0000002625267220 */ /* 0x000fe40000400000 */
[----:B------:R-:W-:Y:S02]  /*ab40*/  FFMA.FTZ R30, R31, R30, -0.17900948226451873779 ;  /* 0xbe374e431f1e7423 */ /* 0x000fe4000001001e */
[----:B------:R-:W-:Y:S01]  /*ab50*/  FFMA.FTZ R12, R13, R12, 0.20512372255325317383 ;  /* 0x3e520bf40d0c7423 */ /* 0x000fe2000001000c */
[----:B------:R-:W-:Y:S01]  /*ab60*/  ISETP.GE.U32.AND P3, PT, R17, 0x7f800000, PT ;  /* 0x7f8000001100780c */ /* 0x000fe20003f66070 */
[----:B------:R-:W-:Y:S02]  /*ab70*/  FMUL R36, R209, R36 ;  /* 0x00000024d1247220 */ /* 0x000fe40000400000 */
[----:B------:R-:W-:Y:S01]  /*ab80*/  FMUL R38, R37, R38 ;  /* 0x0000002625267220 */ /* 0x000fe20000400000 */
[----:B------:R-:W-:Y:S01]  /*ab90*/  ISETP.GE.U32.AND P4, PT, R19, 0x7f800000, PT ;  /* 0x7f8000001300780c */ /* 0x000fe20003f86070 */
[----:B------:R-:W-:-:S02]  /*aba0*/  FFMA.FTZ R30, R31, R30, 0.20512372255325317383 ;  /* 0x3e520bf41f1e7423 */ /* 0x000fc4000001001e */
[----:B------:R-:W-:Y:S02]  /*abb0*/  FFMA.FTZ R12, R13, R12, -0.24046532809734344482 ;  /* 0xbe763c8b0d0c7423 */ /* 0x000fe4000001000c */
[----:B------:R-:W-:Y:S02]  /*abc0*/  FFMA.FTZ R36, R209, 1.4426950216293334961, R36 ;  /* 0x3fb8aa3bd1247823 */ /* 0x000fe40000010024 */
[----:B------:R-:W-:Y:S02]  /*abd0*/  FFMA.FTZ R37, R37, 1.4426950216293334961, R38 ;  /* 0x3fb8aa3b25257823 */ /* 0x000fe40000010026 */
[----:B------:R-:W-:Y:S01]  /*abe0*/  FFMA.FTZ R30, R31, R30, -0.24046532809734344482 ;  /* 0xbe763c8b1f1e7423 */ /* 0x000fe2000001001e */
[----:B------:R-:W-:Y:S01]  /*abf0*/  F2FP.BF16.PACK_AB R227, R70, R62 ;  /* 0x0000003e46e3723e */ /* 0x000fe200000010ff */
[----:B------:R-:W-:Y:S01]  /*ac00*/  FFMA.FTZ R12, R13, R12, 0.28857114911079406738 ;  /* 0x3e93bf990d0c7423 */ /* 0x000fe2000001000c */
[----:B------:R-:W-:Y:S01]  /*ac10*/  F2FP.BF16.PACK_AB R43, R43, R228 ;  /* 0x000000e42b2b723e */ /* 0x000fe200000010ff */
[----:B------:R-:W-:Y:S01]  /*ac20*/  FADD R21, R21, R36 ;  /* 0x0000002415157221 */ /* 0x000fe20000000000 */
[----:B------:R-:W-:Y:S01]  /*ac30*/  F2FP.BF16.PACK_AB R42, R119, R123 ;  /* 0x0000007b772a723e */ /* 0x000fe200000010ff */
[----:B------:R-:W-:Y:S01]  /*ac40*/  FADD R230, R230, R37 ;  /* 0x00000025e6e67221 */ /* 0x000fe20000000000 */
[----:B------:R-:W-:Y:S01]  /*ac50*/  F2FP.BF16.PACK_AB R226, R50, R226 ;  /* 0x000000e232e2723e */ /* 0x000fe200000010ff */
[----:B------:R-:W-:Y:S01]  /*ac60*/  @P0 IMAD.MOV.U32 R37, RZ, RZ, 0x7f800000 ;  /* 0x7f800000ff250424 */ /* 0x000fe200078e00ff */
[----:B------:R-:W-:Y:S01]  /*ac70*/  F2FP.BF16.PACK_AB R63, R71, R63 ;  /* 0x0000003f473f723e */ /* 0x000fe200000010ff */
[----:B------:R-:W-:Y:S01]  /*ac80*/  FFMA.FTZ R30, R31, R30, 0.28857114911079406738 ;  /* 0x3e93bf991f1e7423 */ /* 0x000fe2000001001e */
[----:B------:R-:W-:-:S02]  /*ac90*/  F2FP.BF16.PACK_AB R62, R51, R47 ;  /* 0x0000002f333e723e */ /* 0x000fc400000010ff */
[----:B------:R-:W-:Y:S02]  /*aca0*/  F2FP.BF16.PACK_AB R213, R213, R217 ;  /* 0x000000d9d5d5723e */ /* 0x000fe400000010ff */
[----:B------:R-:W-:Y:S02]  /*acb0*/  F2FP.BF16.PACK_AB R212, R212, R216 ;  /* 0x000000d8d4d4723e */ /* 0x000fe400000010ff */
[----:B------:R-:W-:Y:S02]  /*acc0*/  F2FP.BF16.PACK_AB R211, R211, R215 ;  /* 0x000000d7d3d3723e */ /* 0x000fe400000010ff */
[----:B------:R-:W-:Y:S02]  /*acd0*/  F2FP.BF16.PACK_AB R210, R210, R214 ;  /* 0x000000d6d2d2723e */ /* 0x000fe400000010ff */
[----:B------:R-:W-:Y:S01]  /*ace0*/  @P6 MOV R36, 0x7f800000 ;  /* 0x7f80000000246802 */ /* 0x000fe20000000f00 */
[----:B------:R-:W-:Y:S01]  /*acf0*/  FFMA.FTZ R12, R13, R12, -0.36067417263984680176 ;  /* 0xbeb8aa490d0c7423 */ /* 0x000fe2000001000c */
[----:B------:R-:W-:Y:S01]  /*ad00*/  STS.64 [R40+0x4280], R42 ;  /* 0x0042802a28007388 */ /* 0x000fe20000000a00 */
[C---:B------:R-:W-:Y:S01]  /*ad10*/  FSETP.NEU.AND P2, PT, R20.reuse, RZ, PT ;  /* 0x000000ff1400720b */ /* 0x040fe20003f4d000 */
[----:B------:R-:W-:-:S02]  /*ad20*/  @P0 FFMA.FTZ R204, R20, R37, +INF ;  /* 0x7f80000014cc0423 */ /* 0x000fc40000010025 */
[----:B------:R-:W-:Y:S01]  /*ad30*/  STS.64 [R40+0x4100], R226 ;  /* 0x004100e228007388 */ /* 0x000fe20000000a00 */
[----:B------:R-:W-:Y:S02]  /*ad40*/  FFMA.FTZ R30, R31, R30, -0.36067417263984680176 ;  /* 0xbeb8aa491f1e7423 */ /* 0x000fe4000001001e */
[----:B------:R-:W-:Y:S01]  /*ad50*/  @P6 FFMA.FTZ R223, R3, R36, +INF ;  /* 0x7f80000003df6423 */ /* 0x000fe20000010024 */
[----:B------:R-:W-:Y:S01]  /*ad60*/  STS.64 [R40+0x4300], R62 ;  /* 0x0043003e28007388 */ /* 0x000fe20000000a00 */
[----:B------:R-:W-:Y:S01]  /*ad70*/  @P3 IMAD.MOV.U32 R20, RZ, RZ, 0x7f800000 ;  /* 0x7f800000ff143424 */ /* 0x000fe200078e00ff */
[----:B------:R-:W-:Y:S02]  /*ad80*/  @P4 MOV R36, 0x7f800000 ;  /* 0x7f80000000244802 */ /* 0x000fe40000000f00 */
[----:B------:R-:W-:Y:S01]  /*ad90*/  STS.64 [R40+0x4180], R212 ;  /* 0x004180d428007388 */ /* 0x000fe20000000a00 */
[----:B------:R-:W-:-:S03]  /*ada0*/  FFMA.FTZ R12, R13, R12, 0.48089820146560668945 ;  /* 0x3ef6384a0d0c7423 */ /* 0x000fc6000001000c */
[----:B------:R-:W-:Y:S01]  /*adb0*/  STS.64 [R40+0x4380], R210 ;  /* 0x004380d228007388 */ /* 0x000fe20000000a00 */
[----:B------:R-:W-:-:S03]  /*adc0*/  FFMA.FTZ R30, R31, R30, 0.48089820146560668945 ;  /* 0x3ef6384a1f1e7423 */ /* 0x000fc6000001001e */
[----:B------:R-:W-:Y:S01]  /*add0*/  BAR.SYNC.DEFER_BLOCKING 0x0 ;  /* 0x0000000000007b1d */ /* 0x000fe20000010000 */
[----:B------:R-:W-:Y:S01]  /*ade0*/  @P3 FFMA.FTZ R21, R17, R20, +INF ;  /* 0x7f80000011153423 */ /* 0x000fe20000010014 */
[----:B------:R-:W-:Y:S01]  /*adf0*/  ISETP.GE.U32.AND P3, PT, R18, 0x7f800000, PT ;  /* 0x7f8000001200780c */ /* 0x000fe20003f66070 */
[----:B------:R-:W-:Y:S02]  /*ae00*/  FFMA.FTZ R12, R13, R12, -0.72134751081466674805 ;  /* 0xbf38aa3b0d0c7423 */ /* 0x000fe4000001000c */
[----:B------:R-:W-:Y:S01]  /*ae10*/  @P4 FFMA.FTZ R230, R19, R36, +INF ;  /* 0x7f80000013e64423 */ /* 0x000fe20000010024 */
[----:B------:R-:W-:Y:S01]  /*ae20*/  ISETP.GE.U32.AND P4, PT, R16, 0x7f800000, PT ;  /* 0x7f8000001000780c */ /* 0x000fe20003f86070 */
[----:B------:R-:W-:Y:S02]  /*ae30*/  FFMA.FTZ R30, R31, R30, -0.72134751081466674805 ;  /* 0xbf38aa3b1f1e7423 */ /* 0x000fe4000001001e */
[----:B------:R-:W-:Y:S02]  /*ae40*/  FMUL R12, R13, R12 ;  /* 0x0000000c0d0c7220 */ /* 0x000fe40000400000 */
[----:B------:R-:W-:-:S02]  /*ae50*/  FMUL R30, R31, R30 ;  /* 0x0000001e1f1e7220 */ /* 0x000fc40000400000 */
[----:B------:R-:W-:Y:S02]  /*ae60*/  FMUL R12, R13, R12 ;  /* 0x0000000c0d0c7220 */ /* 0x000fe40000400000 */
[----:B------:R-:W-:Y:S02]  /*ae70*/  FMUL R30, R31, R30 ;  /* 0x0000001e1f1e7220 */ /* 0x000fe40000400000 */
[----:B------:R-:W-:Y:S02]  /*ae80*/  FFMA.FTZ R12, R13, 1.4426950216293334961, R12 ;  /* 0x3fb8aa3b0d0c7823 */ /* 0x000fe4000001000c */
[----:B------:R-:W-:Y:S01]  /*ae90*/  @P3 IMAD.MOV.U32 R13, RZ, RZ, 0x7f800000 ;  /* 0x7f800000ff0d3424 */ /* 0x000fe200078e00ff */
[----:B------:R-:W-:Y:S01]  /*aea0*/  @P4 MOV R37, 0x7f800000 ;  /* 0x7f80000000254802 */ /* 0x000fe20000000f00 */
[----:B------:R-:W-:Y:S01]  /*aeb0*/  FFMA.FTZ R31, R31, 1.4426950216293334961, R30 ;  /* 0x3fb8aa3b1f1f7823 */ /* 0x000fe2000001001e */
[----:B------:R-:W-:Y:S01]  /*aec0*/  LOP3.LUT R104, R2, 0x8, RZ, 0x3c, !PT ;  /* 0x0000000802687812 */ /* 0x000fe200078e3cff */
[----:B------:R-:W-:Y:S01]  /*aed0*/  FADD R231, R231, R12 ;  /* 0x0000000ce7e77221 */ /* 0x000fe20000000000 */
[----:B------:R-:W-:Y:S01]  /*aee0*/  LDS.64 R40, [R2+0x800] ;  /* 0x0008000002287984 */ /* 0x000fe20000000a00 */
[----:B------:R-:W-:-:S02]  /*aef0*/  @P3 FFMA.FTZ R231, R18, R13, +INF ;  /* 0x7f80000012e73423 */ /* 0x000fc4000001000d */
[----:B------:R-:W-:Y:S01]  /*af00*/  FADD R232, R232, R31 ;  /* 0x0000001fe8e87221 */ /* 0x000fe20000000000 */
[----:B------:R-:W0:Y:S01]  /*af10*/  LDS.64 R12, [R2] ;  /* 0x00000000020c7984 */ /* 0x000e220000000a00 */
[----:B------:R-:W-:-:S03]  /*af20*/  @P4 FFMA.FTZ R232, R16, R37, +INF ;  /* 0x7f80000010e84423 */ /* 0x000fc60000010025 */
[----:B------:R-:W1:Y:S04]  /*af30*/  LDS.64 R30, [R104] ;  /* 0x00000000681e7984 */ /* 0x000e680000000a00 */
[----:B------:R-:W2:Y:S04]  /*af40*/  LDS.64 R36, [R2+0x400] ;  /* 0x0004000002247984 */ /* 0x000ea80000000a00 */
[----:B------:R-:W3:Y:S04]  /*af50*/  LDS.64 R38, [R104+0x400] ;  /* 0x0004000068267984 */ /* 0x000ee80000000a00 */
[----:B------:R-:W4:Y:S04]  /*af60*/  LDS.64 R42, [R104+0x800] ;  /* 0x00080000682a7984 */ /* 0x000f280000000a00 */
[----:B------:R-:W5:Y:S04]  /*af70*/  LDS.64 R44, [R2+0xc00] ;  /* 0x000c0000022c7984 */ /* 0x000f680000000a00 */
[----:B------:R-:W0:Y:S04]  /*af80*/  LDS.64 R46, [R104+0xc00] ;  /* 0x000c0000682e7984 */ /* 0x000e280000000a00 */
[----:B------:R-:W0:Y:S04]  /*af90*/  LDS.64 R48, [R2+0x1000] ;  /* 0x0010000002307984 */ /* 0x000e280000000a00 */
[----:B------:R-:W0:Y:S04]  /*afa0*/  LDS.64 R50, [R104+0x1000] ;  /* 0x0010000068327984 */ /* 0x000e280000000a00 */
[----:B------:R-:W1:Y:S04]  /*afb0*/  LDS.64 R56, [R2+0x1400] ;  /* 0x0014000002387984 */ /* 0x000e680000000a00 */
[----:B------:R-:W2:Y:S04]  /*afc0*/  LDS.64 R52, [R104+0x1400] ;  /* 0x0014000068347984 */ /* 0x000ea80000000a00 */
[----:B------:R-:W3:Y:S04]  /*afd0*/  LDS.64 R62, [R2+0x1800] ;  /* 0x00180000023e7984 */ /* 0x000ee80000000a00 */
[----:B------:R-:W4:Y:S04]  /*afe0*/  LDS.64 R60, [R104+0x1800] ;  /* 0x00180000683c7984 */ /* 0x000f280000000a00 */
[----:B------:R-:W4:Y:S04]  /*aff0*/  LDS.64 R68, [R2+0x1c00] ;  /* 0x001c000002447984 */ /* 0x000f280000000a00 */
[----:B------:R-:W5:Y:S01]  /*b000*/  LDS.64 R70, [R104+0x1c00] ;  /* 0x001c000068467984 */ /* 0x000f620000000a00 */
[----:B------:R-:W-:Y:S01]  /*b010*/  IMAD.IADD R122, R15, 0x1, -R122 ;  /* 0x000000010f7a7824 */ /* 0x000fe200078e0a7a */
[----:B------:R-:W-:-:S02]  /*b020*/  IADD3 R222, R14, -R222, RZ ;  /* 0x800000de0ede7210 */ /* 0x000fc40007ffe0ff */
[----:B------:R-:W-:Y:S01]  /*b030*/  FSETP.NEU.AND P1, PT, R3, RZ, PT ;  /* 0x000000ff0300720b */ /* 0x000fe20003f2d000 */
[----:B------:R-:W-:Y:S01]  /*b040*/  FADD R3, R122, -1 ;  /* 0xbf8000007a037421 */ /* 0x000fe20000000000 */
[----:B------:R-:W-:Y:S01]  /*b050*/  FSETP.NEU.AND P0, PT, R17, RZ, PT ;  /* 0x000000ff1100720b */ /* 0x000fe20003f0d000 */
[----:B------:R-:W-:Y:S02]  /*b060*/  FADD R17, R222, -1 ;  /* 0xbf800000de117421 */ /* 0x000fe40000000000 */
[-C--:B------:R-:W-:Y:S02]  /*b070*/  FFMA.FTZ R20, R3, R0.reuse, -0.16845393180847167969 ;  /* 0xbe2c7f3003147423 */ /* 0x080fe40000010000 */
[----:B------:R-:W-:Y:S02]  /*b080*/  FFMA.FTZ R0, R17, R0, -0.16845393180847167969 ;  /* 0xbe2c7f3011007423 */ /* 0x000fe40000010000 */
[----:B------:R-:W-:Y:S02]  /*b090*/  FFMA.FTZ R20, R3, R20, 0.1716887056827545166 ;  /* 0x3e2fcf2a03147423 */ /* 0x000fe40000010014 */
[----:B------:R-:W-:Y:S01]  /*b0a0*/  FFMA.FTZ R0, R17, R0, 0.1716887056827545166 ;  /* 0x3e2fcf2a11007423 */ /* 0x000fe20000010000 */
[----:B0-----:R0:W-:Y:S01]  /*b0b0*/  STG.E.U16 [R22.64], R12 ;  /* 0x0000000c16007986 */ /* 0x0011e2000c101504 */
[----:B------:R-:W-:-:S02]  /*b0c0*/  FFMA.FTZ R20, R3, R20, -0.17900948226451873779 ;  /* 0xbe374e4303147423 */ /* 0x000fc40000010014 */
[----:B------:R-:W-:Y:S01]  /*b0d0*/  FFMA.FTZ R0, R17, R0, -0.17900948226451873779 ;  /* 0xbe374e4311007423 */ /* 0x000fe20000010000 */
[----:B-1----:R1:W-:Y:S01]  /*b0e0*/  STG.E.U16 [R142.64], R30 ;  /* 0x0000001e8e007986 */ /* 0x0023e2000c101504 */
[----:B------:R-:W-:-:S03]  /*b0f0*/  FFMA.FTZ R20, R3, R20, 0.20512372255325317383 ;  /* 0x3e520bf403147423 */ /* 0x000fc60000010014 */
[----:B--2---:R2:W-:Y:S01]  /*b100*/  STG.E.U16 [R152.64], R36 ;  /* 0x0000002498007986 */ /* 0x0045e2000c101504 */
[----:B------:R-:W-:-:S03]  /*b110*/  FFMA.FTZ R0, R17, R0, 0.20512372255325317383 ;  /* 0x3e520bf411007423 */ /* 0x000fc60000010000 */
[----:B---3--:R3:W-:Y:S04]  /*b120*/  STG.E.U16 [R92.64], R38 ;  /* 0x000000265c007986 */ /* 0x0087e8000c101504 */
[----:B------:R0:W-:Y:S04]  /*b130*/  STG.E.U16 [R26.64], R40 ;  /* 0x000000281a007986 */ /* 0x0001e8000c101504 */
[----:B----4-:R4:W-:Y:S01]  /*b140*/  STG.E.U16 [R148.64], R42 ;  /* 0x0000002a94007986 */ /* 0x0109e2000c101504 */
[----:B------:R-:W-:-:S03]  /*b150*/  FFMA.FTZ R20, R3, R20, -0.24046532809734344482 ;  /* 0xbe763c8b03147423 */ /* 0x000fc60000010014 */
[----:B-----5:R5:W-:Y:S01]  /*b160*/  STG.E.U16 [R156.64], R44 ;  /* 0x0000002c9c007986 */ /* 0x020be2000c101504 */
[----:B------:R-:W-:-:S03]  /*b170*/  FFMA.FTZ R0, R17, R0, -0.24046532809734344482 ;  /* 0xbe763c8b11007423 */ /* 0x000fc60000010000 */
[----:B------:R2:W-:Y:S01]  /*b180*/  STG.E.U16 [R160.64], R46 ;  /* 0x0000002ea0007986 */ /* 0x0005e2000c101504 */
[----:B0-----:R-:W-:-:S03]  /*b190*/  PRMT R12, R12, 0x7632, R12 ;  /* 0x000076320c0c7816 */ /* 0x001fc6000000000c */
[----:B------:R0:W-:Y:S01]  /*b1a0*/  STG.E.U16 [R94.64], R48 ;  /* 0x000000305e007986 */ /* 0x0001e2000c101504 */
[----:B-1----:R-:W-:-:S03]  /*b1b0*/  PRMT R30, R30, 0x7632, R30 ;  /* 0x000076321e1e7816 */ /* 0x002fc6000000001e */
[----:B------:R1:W-:Y:S01]  /*b1c0*/  STG.E.U16 [R164.64], R50 ;  /* 0x00000032a4007986 */ /* 0x0003e2000c101504 */
[----:B------:R-:W-:-:S03]  /*b1d0*/  FFMA.FTZ R20, R3, R20, 0.28857114911079406738 ;  /* 0x3e93bf9903147423 */ /* 0x000fc60000010014 */
[----:B------:R0:W-:Y:S01]  /*b1e0*/  STG.E.U16 [R96.64], R56 ;  /* 0x0000003860007986 */ /* 0x0001e2000c101504 */
[----:B--2---:R-:W-:-:S03]  /*b1f0*/  PRMT R36, R36, 0x7632, R36 ;  /* 0x0000763224247816 */ /* 0x004fc60000000024 */
[----:B------:R-:W-:Y:S01]  /*b200*/  STG.E.U16 [R168.64], R52 ;  /* 0x00000034a8007986 */ /* 0x000fe2000c101504 */
[----:B------:R-:W-:Y:S01]  /*b210*/  FFMA.FTZ R0, R17, R0, 0.28857114911079406738 ;  /* 0x3e93bf9911007423 */ /* 0x000fe20000010000 */
[----:B---3--:R-:W-:Y:S02]  /*b220*/  PRMT R38, R38, 0x7632, R38 ;  /* 0x0000763226267816 */ /* 0x008fe40000000026 */
[----:B------:R-:W-:Y:S01]  /*b230*/  STG.E.U16 [R98.64], R62 ;  /* 0x0000003e62007986 */ /* 0x000fe2000c101504 */
[----:B------:R-:W-:-:S03]  /*b240*/  PRMT R40, R40, 0x7632, R40 ;  /* 0x0000763228287816 */ /* 0x000fc60000000028 */
[----:B------:R-:W-:Y:S01]  /*b250*/  STG.E.U16 [R172.64], R60 ;  /* 0x0000003cac007986 */ /* 0x000fe2000c101504 */
[----:B----4-:R-:W-:-:S03]  /*b260*/  PRMT R42, R42, 0x7632, R42 ;  /* 0x000076322a2a7816 */ /* 0x010fc6000000002a */
[----:B------:R-:W-:Y:S01]  /*b270*/  STG.E.U16 [R100.64], R68 ;  /* 0x0000004464007986 */ /* 0x000fe2000c101504 */
[----:B------:R-:W-:Y:S01]  /*b280*/  FFMA.FTZ R20, R3, R20, -0.36067417263984680176 ;  /* 0xbeb8aa4903147423 */ /* 0x000fe20000010014 */
[----:B-----5:R-:W-:Y:S02]  /*b290*/  PRMT R44, R44, 0x7632, R44 ;  /* 0x000076322c2c7816 */ /* 0x020fe4000000002c */
[----:B------:R2:W-:Y:S01]  /*b2a0*/  STG.E.U16 [R126.64], R70 ;  /* 0x000000467e007986 */ /* 0x0005e2000c101504 */
[----:B------:R-:W-:Y:S01]  /*b2b0*/  FFMA.FTZ R0, R17, R0, -0.36067417263984680176 ;  /* 0xbeb8aa4911007423 */ /* 0x000fe20000010000 */
[----:B------:R-:W-:Y:S02]  /*b2c0*/  PRMT R46, R46, 0x7632, R46 ;  /* 0x000076322e2e7816 */ /* 0x000fe4000000002e */
[----:B------:R3:W-:Y:S01]  /*b2d0*/  STG.E.U16 [R124.64], R12 ;  /* 0x0000000c7c007986 */ /* 0x0007e2000c101504 */
[----:B0-----:R-:W-:-:S03]  /*b2e0*/  PRMT R48, R48, 0x7632, R48 ;  /* 0x0000763230307816 */ /* 0x001fc60000000030 */
[----:B------:R-:W-:Y:S01]  /*b2f0*/  STG.E.U16 [R102.64], R30 ;  /* 0x0000001e66007986 */ /* 0x000fe2000c101504 */
[----:B-1----:R-:W-:-:S03]  /*b300*/  PRMT R50, R50, 0x7632, R50 ;  /* 0x0000763232327816 */ /* 0x002fc60000000032 */
[----:B------:R-:W-:Y:S01]  /*b310*/  STG.E.U16 [R174.64], R36 ;  /* 0x00000024ae007986 */ /* 0x000fe2000c101504 */
[----:B------:R-:W-:Y:S01]  /*b320*/  FFMA.FTZ R20, R3, R20, 0.48089820146560668945 ;  /* 0x3ef6384a03147423 */ /* 0x000fe20000010014 */
[----:B------:R-:W-:Y:S02]  /*b330*/  PRMT R56, R56, 0x7632, R56 ;  /* 0x0000763238387816 */ /* 0x000fe40000000038 */
[----:B------:R-:W-:Y:S01]  /*b340*/  STG.E.U16 [R170.64], R38 ;  /* 0x00000026aa007986 */ /* 0x000fe2000c101504 */
[----:B------:R-:W-:Y:S01]  /*b350*/  FFMA.FTZ R0, R17, R0, 0.48089820146560668945 ;  /* 0x3ef6384a11007423 */ /* 0x000fe20000010000 */
[----:B--2---:R-:W-:Y:S02]  /*b360*/  PRMT R70, R52, 0x7632, R70 ;  /* 0x0000763234467816 */ /* 0x004fe40000000046 */
[----:B------:R-:W-:Y:S01]  /*b370*/  STG.E.U16 [R166.64], R40 ;  /* 0x00000028a6007986 */ /* 0x000fe2000c101504 */
[----:B------:R-:W-:-:S03]  /*b380*/  PRMT R62, R62, 0x7632, R62 ;  /* 0x000076323e3e7816 */ /* 0x000fc6000000003e */
[----:B------:R-:W-:Y:S01]  /*b390*/  STG.E.U16 [R162.64], R42 ;  /* 0x0000002aa2007986 */ /* 0x000fe2000c101504 */
[----:B------:R-:W-:-:S03]  /*b3a0*/  PRMT R60, R60, 0x7632, R60 ;  /* 0x000076323c3c7816 */ /* 0x000fc6000000003c */
[----:B------:R-:W-:Y:S01]  /*b3b0*/  STG.E.U16 [R158.64], R44 ;  /* 0x0000002c9e007986 */ /* 0x000fe2000c101504 */
[----:B------:R-:W-:Y:S01]  /*b3c0*/  ISETP.GE.U32.AND P4, PT, R14, 0x7f800000, PT ;  /* 0x7f8000000e00780c */ /* 0x000fe20003f86070 */
[----:B------:R-:W-:Y:S02]  /*b3d0*/  FFMA.FTZ R20, R3, R20, -0.72134751081466674805 ;  /* 0xbf38aa3b03147423 */ /* 0x000fe40000010014 */
[----:B------:R-:W-:Y:S01]  /*b3e0*/  STG.E.U16 [R154.64], R46 ;  /* 0x0000002e9a007986 */ /* 0x000fe2000c101504 */
[----:B------:R-:W-:Y:S01]  /*b3f0*/  PRMT R68, R68, 0x7632, R68 ;  /* 0x0000763244447816 */ /* 0x000fe20000000044 */
[----:B------:R-:W-:Y:S02]  /*b400*/  FFMA.FTZ R0, R17, R0, -0.72134751081466674805 ;  /* 0xbf38aa3b11007423 */ /* 0x000fe40000010000 */
[----:B------:R-:W-:Y:S01]  /*b410*/  STG.E.U16 [R150.64], R48 ;  /* 0x0000003096007986 */ /* 0x000fe2000c101504 */
[----:B------:R-:W-:-:S03]  /*b420*/  PRMT R2, R70, 0x7632, R2 ;  /* 0x0000763246027816 */ /* 0x000fc60000000002 */
[----:B------:R-:W-:Y:S01]  /*b430*/  STG.E.U16 [R146.64], R50 ;  /* 0x0000003292007986 */ /* 0x000fe2000c101504 */
[----:B------:R-:W-:-:S03]  /*b440*/  FMUL R20, R3, R20 ;  /* 0x0000001403147220 */ /* 0x000fc60000400000 */
[----:B------:R-:W-:Y:S01]  /*b450*/  STG.E.U16 [R144.64], R56 ;  /* 0x0000003890007986 */ /* 0x000fe2000c101504 */
[----:B------:R-:W-:-:S03]  /*b460*/  FMUL R0, R17, R0 ;  /* 0x0000000011007220 */ /* 0x000fc60000400000 */
[----:B------:R-:W-:Y:S04]  /*b470*/  STG.E.U16 [R140.64], R70 ;  /* 0x000000468c007986 */ /* 0x000fe8000c101504 */
[----:B------:R-:W-:Y:S04]  /*b480*/  STG.E.U16 [R138.64], R62 ;  /* 0x0000003e8a007986 */ /* 0x000fe8000c101504 */
[----:B------:R-:W-:Y:S01]  /*b490*/  STG.E.U16 [R128.64], R60 ;  /* 0x0000003c80007986 */ /* 0x000fe2000c101504 */
[----:B------:R-:W-:-:S03]  /*b4a0*/  FMUL R20, R3, R20 ;  /* 0x0000001403147220 */ /* 0x000fc60000400000 */
[----:B------:R-:W-:Y:S01]  /*b4b0*/  STG.E.U16 [R136.64], R68 ;  /* 0x0000004488007986 */ /* 0x000fe2000c101504 */
[----:B------:R-:W-:-:S03]  /*b4c0*/  FMUL R0, R17, R0 ;  /* 0x0000000011007220 */ /* 0x000fc60000400000 */
[----:B------:R0:W-:Y:S04]  /*b4d0*/  STG.E.U16 [R130.64], R2 ;  /* 0x0000000282007986 */ /* 0x0001e8000c101504 */
[----:B------:R1:W-:Y:S04]  /*b4e0*/  STG.E.U16 [R88.64], R13 ;  /* 0x0000000d58007986 */ /* 0x0003e8000c101504 */
[----:B------:R-:W-:Y:S01]  /*b4f0*/  STG.E.U16 [R84.64], R31 ;  /* 0x0000001f54007986 */ /* 0x000fe2000c101504 */
[----:B------:R-:W-:-:S03]  /*b500*/  FFMA.FTZ R20, R3, 1.4426950216293334961, R20 ;  /* 0x3fb8aa3b03147823 */ /* 0x000fc60000010014 */
[----:B------:R-:W-:Y:S01]  /*b510*/  STG.E.U16 [R82.64], R37 ;  /* 0x0000002552007986 */ /* 0x000fe2000c101504 */
[----:B------:R-:W-:-:S03]  /*b520*/  FFMA.FTZ R17, R17, 1.4426950216293334961, R0 ;  /* 0x3fb8aa3b11117823 */ /* 0x000fc60000010000 */
[----:B------:R-:W-:Y:S01]  /*b530*/  STG.E.U16 [R80.64], R39 ;  /* 0x0000002750007986 */ /* 0x000fe2000c101504 */
[----:B------:R-:W-:-:S03]  /*b540*/  @P4 MOV R3, 0x7f800000 ;  /* 0x7f80000000034802 */ /* 0x000fc60000000f00 */
[----:B------:R-:W-:Y:S04]  /*b550*/  STG.E.U16 [R78.64], R41 ;  /* 0x000000294e007986 */ /* 0x000fe8000c101504 */
[----:B------:R-:W-:Y:S04]  /*b560*/  STG.E.U16 [R76.64], R43 ;  /* 0x0000002b4c007986 */ /* 0x000fe8000c101504 */
[----:B------:R-:W-:Y:S01]  /*b570*/  STG.E.U16 [R74.64], R45 ;  /* 0x0000002d4a007986 */ /* 0x000fe2000c101504 */
[----:B------:R-:W-:-:S03]  /*b580*/  FADD R17, R234, R17 ;  /* 0x00000011ea117221 */ /* 0x000fc60000000000 */
[----:B------:R-:W-:Y:S01]  /*b590*/  STG.E.U16 [R72.64], R47 ;  /* 0x0000002f48007986 */ /* 0x000fe2000c101504 */
[----:B------:R-:W-:-:S03]  /*b5a0*/  FSEL R21, R21, -INF , P0 ;  /* 0xff80000015157808 */ /* 0x000fc60000000000 */
[----:B------:R-:W-:Y:S01]  /*b5b0*/  STG.E.U16 [R66.64], R49 ;  /* 0x0000003142007986 */ /* 0x000fe2000c101504 */
[C---:B------:R-:W-:Y:S01]  /*b5c0*/  @P4 FFMA.FTZ R17, R14.reuse, R3, +INF ;  /* 0x7f8000000e114423 */ /* 0x040fe20000010003 */
[----:B------:R-:W-:Y:S02]  /*b5d0*/  FSETP.NEU.AND P0, PT, R14, RZ, PT ;  /* 0x000000ff0e00720b */ /* 0x000fe40003f0d000 */
[----:B------:R-:W-:Y:S01]  /*b5e0*/  STG.E.U16 [R64.64], R51 ;  /* 0x0000003340007986 */ /* 0x000fe2000c101504 */
[----:B---3--:R-:W-:-:S03]  /*b5f0*/  PRMT R12, R13, 0x7632, R12 ;  /* 0x000076320d0c7816 */ /* 0x008fc6000000000c */
[----:B------:R-:W-:Y:S01]  /*b600*/  STG.E.U16 [R58.64], R57 ;  /* 0x000000393a007986 */ /* 0x000fe2000c101504 */
[----:B------:R-:W-:-:S03]  /*b610*/  PRMT R14, R31, 0x7632, R14 ;  /* 0x000076321f0e7816 */ /* 0x000fc6000000000e */
        /* <DEDUP_REMOVED lines=19> */
[----:B------:R-:W-:Y:S02]  /*b750*/  ISETP.GE.U32.AND P3, PT, R15, 0x7f800000, PT ;  /* 0x7f8000000f00780c */ /* 0x000fe40003f66070 */
[----:B0-----:R-:W-:Y:S01]  /*b760*/  PRMT R2, R53, 0x7632, R2 ;  /* 0x0000763235027816 */ /* 0x001fe20000000002 */
[----:B------:R-:W-:Y:S01]  /*b770*/  STG.E.U16 [R194.64], R97 ;  /* 0x00000061c2007986 */ /* 0x000fe2000c101504 */
[----:B-1----:R-:W-:-:S03]  /*b780*/  PRMT R13, R63, 0x7632, R13 ;  /* 0x000076323f0d7816 */ /* 0x002fc6000000000d */
[----:B------:R-:W-:Y:S01]  /*b790*/  STG.E.U16 [R192.64], R96 ;  /* 0x00000060c0007986 */ /* 0x000fe2000c101504 */
[----:B------:R-:W-:-:S03]  /*b7a0*/  PRMT R89, R61, 0x7632, R89 ;  /* 0x000076323d597816 */ /* 0x000fc60000000059 */
[----:B------:R-:W-:Y:S01]  /*b7b0*/  STG.E.U16 [R190.64], R95 ;  /* 0x0000005fbe007986 */ /* 0x000fe2000c101504 */
[----:B------:R-:W-:-:S03]  /*b7c0*/  PRMT R88, R69, 0x7632, R88 ;  /* 0x0000763245587816 */ /* 0x000fc60000000058 */
[----:B------:R-:W-:Y:S01]  /*b7d0*/  STG.E.U16 [R188.64], R94 ;  /* 0x0000005ebc007986 */ /* 0x000fe2000c101504 */
[----:B------:R-:W-:-:S03]  /*b7e0*/  PRMT R101, R71, 0x7632, R101 ;  /* 0x0000763247657816 */ /* 0x000fc60000000065 */
[----:B------:R-:W-:Y:S04]  /*b7f0*/  STG.E.U16 [R186.64], R93 ;  /* 0x0000005dba007986 */ /* 0x000fe8000c101504 */
[----:B------:R-:W-:Y:S04]  /*b800*/  STG.E.U16 [R184.64], R92 ;  /* 0x0000005cb8007986 */ /* 0x000fe8000c101504 */
[----:B------:R0:W-:Y:S04]  /*b810*/  STG.E.U16 [R182.64], R2 ;  /* 0x00000002b6007986 */ /* 0x0001e8000c101504 */
[----:B------:R1:W-:Y:S04]  /*b820*/  STG.E.U16 [R180.64], R13 ;  /* 0x0000000db4007986 */ /* 0x0003e8000c101504 */
[----:B------:R1:W-:Y:S04]  /*b830*/  STG.E.U16 [R178.64], R89 ;  /* 0x00000059b2007986 */ /* 0x0003e8000c101504 */
[----:B------:R1:W-:Y:S04]  /*b840*/  STG.E.U16 [R176.64], R88 ;  /* 0x00000058b0007986 */ /* 0x0003e8000c101504 */
[----:B------:R1:W-:Y:S01]  /*b850*/  STG.E.U16 [R202.64], R101 ;  /* 0x00000065ca007986 */ /* 0x0003e2000c101504 */
[----:B------:R-:W-:-:S02]  /*b860*/  @P3 IMAD.MOV.U32 R0, RZ, RZ, 0x7f800000 ;  /* 0x7f800000ff003424 */ /* 0x000fc400078e00ff */
[----:B------:R-:W-:Y:S01]  /*b870*/  FADD R20, R233, R20 ;  /* 0x00000014e9147221 */ /* 0x000fe20000000000 */
[----:B------:R-:W-:Y:S01]  /*b880*/  FSEL R3, R204, -INF , P2 ;  /* 0xff800000cc037808 */ /* 0x000fe20001000000 */
[----:B------:R-:W-:Y:S01]  /*b890*/  @P3 FFMA.FTZ R20, R15, R0, +INF ;  /* 0x7f8000000f143423 */ /* 0x000fe20000010000 */
[----:B------:R-:W-:Y:S02]  /*b8a0*/  FSEL R0, R223, -INF , P1 ;  /* 0xff800000df007808 */ /* 0x000fe40000800000 */
[----:B------:R-:W-:Y:S02]  /*b8b0*/  FSETP.NEU.AND P3, PT, R19, RZ, PT ;  /* 0x000000ff1300720b */ /* 0x000fe40003f6d000 */
[----:B------:R-:W-:Y:S02]  /*b8c0*/  FSETP.NEU.AND P4, PT, R18, RZ, PT ;  /* 0x000000ff1200720b */ /* 0x000fe40003f8d000 */
[----:B------:R-:W-:Y:S02]  /*b8d0*/  FSETP.NEU.AND P2, PT, R16, RZ, PT ;  /* 0x000000ff1000720b */ /* 0x000fe40003f4d000 */
[----:B------:R-:W-:Y:S01]  /*b8e0*/  FSETP.NEU.AND P1, PT, R15, RZ, PT ;  /* 0x000000ff0f00720b */ /* 0x000fe20003f2d000 */
[----:B------:R-:W-:Y:S01]  /*b8f0*/  FFMA R4, R3, 0.69314718246459960938, R4 ;  /* 0x3f31721803047823 */ /* 0x000fe20000000004 */
[----:B------:R-:W-:Y:S01]  /*b900*/  FSEL R230, R230, -INF , P3 ;  /* 0xff800000e6e67808 */ /* 0x000fe20001800000 */
[----:B------:R-:W-:Y:S01]  /*b910*/  FFMA R5, R0, 0.69314718246459960938, R5 ;  /* 0x3f31721800057823 */ /* 0x000fe20000000005 */
[----:B------:R-:W-:-:S02]  /*b920*/  FSEL R231, R231, -INF , P4 ;  /* 0xff800000e7e77808 */ /* 0x000fc40002000000 */
[----:B------:R-:W-:Y:S02]  /*b930*/  FSEL R232, R232, -INF , P2 ;  /* 0xff800000e8e87808 */ /* 0x000fe40001000000 */
[----:B------:R-:W-:Y:S02]  /*b940*/  FSEL R3, R20, -INF , P1 ;  /* 0xff80000014037808 */ /* 0x000fe40000800000 */
[----:B------:R-:W-:Y:S01]  /*b950*/  FSEL R0, R17, -INF , P0 ;  /* 0xff80000011007808 */ /* 0x000fe20000000000 */
[----:B------:R-:W-:Y:S01]  /*b960*/  FFMA R6, R21, 0.69314718246459960938, R6 ;  /* 0x3f31721815067823 */ /* 0x000fe20000000006 */
[----:B0-----:R-:W-:Y:S01]  /*b970*/  LOP3.LUT R2, R236, 0x70, RZ, 0xc0, !PT ;  /* 0x00000070ec027812 */ /* 0x001fe200078ec0ff */
[----:B------:R-:W-:Y:S01]  /*b980*/  FFMA R7, R230, 0.69314718246459960938, R7 ;  /* 0x3f317218e6077823 */ /* 0x000fe20000000007 */
[----:B------:R-:W-:Y:S01]  /*b990*/  BAR.SYNC.DEFER_BLOCKING 0x0 ;  /* 0x0000000000007b1d */ /* 0x000fe20000010000 */
[----:B------:R-:W-:Y:S02]  /*b9a0*/  FFMA R8, R231, 0.69314718246459960938, R8 ;  /* 0x3f317218e7087823 */ /* 0x000fe40000000008 */
[----:B------:R-:W-:-:S02]  /*b9b0*/  FFMA R9, R232, 0.69314718246459960938, R9 ;  /* 0x3f317218e8097823 */ /* 0x000fc40000000009 */
[----:B------:R-:W-:Y:S02]  /*b9c0*/  FFMA R10, R3, 0.69314718246459960938, R10 ;  /* 0x3f317218030a7823 */ /* 0x000fe4000000000a */
[----:B------:R-:W-:Y:S01]  /*b9d0*/  FFMA R11, R0, 0.69314718246459960938, R11 ;  /* 0x3f317218000b7823 */ /* 0x000fe2000000000b */
[----:B------:R1:W-:Y:S04]  /*b9e0*/  STS.128 [R2], R4 ;  /* 0x0000000402007388 */ /* 0x0003e80000000c00 */
[----:B------:R1:W-:Y:S04]  /*b9f0*/  STS.128 [R2+0x80], R8 ;  /* 0x0000800802007388 */ /* 0x0003e80000000c00 */
[----:B------:R-:W-:Y:S06]  /*ba00*/  BAR.SYNC.DEFER_BLOCKING 0x0 ;  /* 0x0000000000007b1d */ /* 0x000fec0000010000 */
[----:B------:R-:W-:Y:S05]  /*ba10*/  @P5 EXIT ;  /* 0x000000000000594d */ /* 0x000fea0003800000 */
[----:B-1----:R-:W0:Y:S01]  /*ba20*/  LDS R205, [R205] ;  /* 0x00000000cdcd7984 */ /* 0x002e220000000800 */
[----:B------:R-:W-:Y:S01]  /*ba30*/  IMAD R0, R237, c[0x0][0x1cc], RZ ;  /* 0x00007300ed007a24 */ /* 0x000fe200078e02ff */
[C---:B------:R-:W-:Y:S01]  /*ba40*/  SHF.L.U32 R3, R235.reuse, 0x2, RZ ;  /* 0x00000002eb037819 */ /* 0x040fe200000006ff */
[----:B------:R-:W-:-:S04]  /*ba50*/  IMAD.HI R5, R235, 0x4, RZ ;  /* 0x00000004eb057827 */ /* 0x000fc800078e02ff */
[C---:B------:R-:W-:Y:S02]  /*ba60*/  IMAD.SHL.U32 R2, R0.reuse, 0x4, RZ ;  /* 0x0000000400027824 */ /* 0x040fe400078e00ff */
[----:B------:R-:W-:-:S03]  /*ba70*/  IMAD.HI R0, R0, 0x4, RZ ;  /* 0x0000000400007827 */ /* 0x000fc600078e02ff */
[----:B------:R-:W-:-:S04]  /*ba80*/  IADD3 R2, P0, P1, R3, c[0x0][0x180], R2 ;  /* 0x0000600003027a10 */ /* 0x000fc8000791e002 */
[----:B------:R-:W-:-:S05]  /*ba90*/  IADD3.X R3, R5, c[0x0][0x184], R0, P0, P1 ;  /* 0x0000610005037a10 */ /* 0x000fca00007e2400 */
[----:B0-----:R-:W-:Y:S01]  /*baa0*/  STG.E [R2.64], R205 ;  /* 0x000000cd02007986 */ /* 0x001fe2000c101904 */
[----:B------:R-:W-:Y:S05]  /*bab0*/  EXIT ;  /* 0x000000000000794d */ /* 0x000fea0003800000 */
.L_x_2:
[----:B------:R-:W-:-:S00]  /*bac0*/  BRA `(.L_x_2) ;  /* 0xfffffff000007947 */ /* 0x000fc0000383ffff */
[----:B------:R-:W-:-:S00]  /*bad0*/  NOP ;  /* 0x0000000000007918 */ /* 0x000fc00000000000 */
        /* <DEDUP_REMOVED lines=10> */
.L_x_3:


//--------------------- .nv.global.init           --------------------------
	.section	.nv.global.init,"aw",@progbits
.nv.global.init:
	.type		_$_str,@object
	.size		_$_str,(.L_0 - _$_str)
_$_str:
        /*0000*/ 	.byte	0x5f, 0x5f, 0x43, 0x55, 0x44, 0x41, 0x5f, 0x46, 0x54, 0x5a, 0x00
.L_0:


//--------------------- .nv.shared.attn_fwd       --------------------------
	.section	.nv.shared.attn_fwd,"aw",@nobits
	.sectionflags	@""
	.align	16
